	.target	sm_100a

	.elftype	@"ET_EXEC"


//--------------------- .note.nv.tkinfo           --------------------------
	.section	.note.nv.tkinfo,"",@"SHT_NOTE"
	.sectionflags	@"SHF_NOTE_NV_TKINFO"
	.tkinfo
        /*0018*/ 	.word	0x00000002
        /*0030*/ 	.string	""
        /*0030*/ 	.string	"ptxas"
        /*0030*/ 	.string	"Cuda compilation tools, release 13.0, V13.0.88"
        /*0030*/ 	.string	"Build cuda_13.0.r13.0/compiler.36424714_0"
        /*0030*/ 	.string	"-arch sm_100a -m 64 "



//--------------------- .note.nv.cuinfo           --------------------------
	.section	.note.nv.cuinfo,"",@"SHT_NOTE"
	.sectionflags	@"SHF_NOTE_NV_CUINFO"
        /*0018*/ 	.short	0x0002
        /*001a*/ 	.short	0x0064
        /*001c*/ 	.short	0x0082
	.zero		2


//--------------------- .nv.info                  --------------------------
	.section	.nv.info,"",@"SHT_CUDA_INFO"
	.align	4


	//----- nvinfo : EIATTR_REGCOUNT
	.align		4
        /*0000*/ 	.byte	0x04, 0x2f
        /*0002*/ 	.short	(.L_19 - .L_18)
	.align		4
.L_18:
        /*0004*/ 	.word	index@(_ZN7cutlass13device_kernelINS_4gemm6kernel13GemmUniversalIN4cute5tupleIJiiiiEEENS1_10collective13CollectiveMmaINS1_35MainloopSm100TmaUmmaWarpSpecializedILi10ELi2ELi4ENS5_IJNS4_1CILi2EEENSA_ILi1EEESC_EEEEENS5_IJNSA_ILi256EEENSA_ILi64EEESG_EEENS_10bfloat16_tENS5_IJlSC_lEEESI_SJ_NS4_8TiledMMAINS4_8MMA_AtomIJNS4_26SM100_MMA_F16BF16_2x1SM_SSISI_SI_fLi256ELi64ELNS4_4UMMA5MajorE0ELSO_0ELNSN_7ScaleInE0ELSP_0EEEEEENS4_6LayoutINS5_IJSC_SC_SC_EEENS5_IJNSA_ILi0EEESU_SU_EEEEENS5_IJNS4_10UnderscoreESX_SX_EEEEENS4_18SM100_TMA_2SM_LOADENS4_14ComposedLayoutINS4_7SwizzleILi3ELi4ELi3EEENS4_18smem_ptr_flag_bitsILi16EEENSS_INS5_IJNSA_ILi8EEESG_EEENS5_IJSG_SC_EEEEEEEvNS4_8identityES10_S1A_vS1B_EENS_8epilogue10collective18CollectiveEpilogueINS1D_23Sm100TmaWarpSpecializedILi3ELi2ELi32ELb1ELb0EEEJNS5_IJNSA_ILi128EEESG_SG_EEENS5_IJNSS_IS1I_SC_EENSS_INSA_ILi32EEESC_EEEEESI_SJ_SI_SJ_NS1D_6fusion15FusionCallbacksIS1H_NS1O_17LinearCombinationISI_fSI_fLNS_15FloatRoundStyleE2EEES1J_S1N_JEEENS4_5SM1004TMEM4LOAD26SM100_TMEM_LOAD_32dp32b32xENS4_13SM90_TMA_LOADENS11_INS12_ILi2ELi4ELi3EEES15_NSS_INS5_IJS16_S1L_EEENS5_IJS1L_SC_EEEEEEENS4_39AutoVectorizingCopyWithAssumedAlignmentILi128EEENS4_14SM90_TMA_STOREES23_S25_S25_EEEvvEEEEvNT_6ParamsE)
        /*0008*/ 	.word	0x00000072


	//----- nvinfo : EIATTR_FRAME_SIZE
	.align		4
.L_19:
        /*000c*/ 	.byte	0x04, 0x11
        /*000e*/ 	.short	(.L_21 - .L_20)
	.align		4
.L_20:
        /*0010*/ 	.word	index@($__internal_2_$__cuda_sm10x_tcgen05_guardrail_trap_unallocated_columns_being_dealloced)
        /*0014*/ 	.word	0x00000000


	//----- nvinfo : EIATTR_FRAME_SIZE
	.align		4
.L_21:
        /*0018*/ 	.byte	0x04, 0x11
        /*001a*/ 	.short	(.L_23 - .L_22)
	.align		4
.L_22:
        /*001c*/ 	.word	index@($__internal_1_$__cuda_sm10x_tcgen05_guardrail_trap_phase_invalid_during_alloc)
        /*0020*/ 	.word	0x00000000


	//----- nvinfo : EIATTR_FRAME_SIZE
	.align		4
.L_23:
        /*0024*/ 	.byte	0x04, 0x11
        /*0026*/ 	.short	(.L_25 - .L_24)
	.align		4
.L_24:
        /*0028*/ 	.word	index@($__internal_0_$__cuda_sm10x_tcgen05_guardrail_trap_col_being_dealloced_not_returned_by_alloc)
        /*002c*/ 	.word	0x00000000


	//----- nvinfo : EIATTR_FRAME_SIZE
	.align		4
.L_25:
        /*0030*/ 	.byte	0x04, 0x11
        /*0032*/ 	.short	(.L_27 - .L_26)
	.align		4
.L_26:
        /*0034*/ 	.word	index@(_ZN7cutlass13device_kernelINS_4gemm6kernel13GemmUniversalIN4cute5tupleIJiiiiEEENS1_10collective13CollectiveMmaINS1_35MainloopSm100TmaUmmaWarpSpecializedILi10ELi2ELi4ENS5_IJNS4_1CILi2EEENSA_ILi1EEESC_EEEEENS5_IJNSA_ILi256EEENSA_ILi64EEESG_EEENS_10bfloat16_tENS5_IJlSC_lEEESI_SJ_NS4_8TiledMMAINS4_8MMA_AtomIJNS4_26SM100_MMA_F16BF16_2x1SM_SSISI_SI_fLi256ELi64ELNS4_4UMMA5MajorE0ELSO_0ELNSN_7ScaleInE0ELSP_0EEEEEENS4_6LayoutINS5_IJSC_SC_SC_EEENS5_IJNSA_ILi0EEESU_SU_EEEEENS5_IJNS4_10UnderscoreESX_SX_EEEEENS4_18SM100_TMA_2SM_LOADENS4_14ComposedLayoutINS4_7SwizzleILi3ELi4ELi3EEENS4_18smem_ptr_flag_bitsILi16EEENSS_INS5_IJNSA_ILi8EEESG_EEENS5_IJSG_SC_EEEEEEEvNS4_8identityES10_S1A_vS1B_EENS_8epilogue10collective18CollectiveEpilogueINS1D_23Sm100TmaWarpSpecializedILi3ELi2ELi32ELb1ELb0EEEJNS5_IJNSA_ILi128EEESG_SG_EEENS5_IJNSS_IS1I_SC_EENSS_INSA_ILi32EEESC_EEEEESI_SJ_SI_SJ_NS1D_6fusion15FusionCallbacksIS1H_NS1O_17LinearCombinationISI_fSI_fLNS_15FloatRoundStyleE2EEES1J_S1N_JEEENS4_5SM1004TMEM4LOAD26SM100_TMEM_LOAD_32dp32b32xENS4_13SM90_TMA_LOADENS11_INS12_ILi2ELi4ELi3EEES15_NSS_INS5_IJS16_S1L_EEENS5_IJS1L_SC_EEEEEEENS4_39AutoVectorizingCopyWithAssumedAlignmentILi128EEENS4_14SM90_TMA_STOREES23_S25_S25_EEEvvEEEEvNT_6ParamsE)
        /*0038*/ 	.word	0x00000000


	//----- nvinfo : EIATTR_MIN_STACK_SIZE
	.align		4
.L_27:
        /*003c*/ 	.byte	0x04, 0x12
        /*003e*/ 	.short	(.L_29 - .L_28)
	.align		4
.L_28:
        /*0040*/ 	.word	index@(_ZN7cutlass13device_kernelINS_4gemm6kernel13GemmUniversalIN4cute5tupleIJiiiiEEENS1_10collective13CollectiveMmaINS1_35MainloopSm100TmaUmmaWarpSpecializedILi10ELi2ELi4ENS5_IJNS4_1CILi2EEENSA_ILi1EEESC_EEEEENS5_IJNSA_ILi256EEENSA_ILi64EEESG_EEENS_10bfloat16_tENS5_IJlSC_lEEESI_SJ_NS4_8TiledMMAINS4_8MMA_AtomIJNS4_26SM100_MMA_F16BF16_2x1SM_SSISI_SI_fLi256ELi64ELNS4_4UMMA5MajorE0ELSO_0ELNSN_7ScaleInE0ELSP_0EEEEEENS4_6LayoutINS5_IJSC_SC_SC_EEENS5_IJNSA_ILi0EEESU_SU_EEEEENS5_IJNS4_10UnderscoreESX_SX_EEEEENS4_18SM100_TMA_2SM_LOADENS4_14ComposedLayoutINS4_7SwizzleILi3ELi4ELi3EEENS4_18smem_ptr_flag_bitsILi16EEENSS_INS5_IJNSA_ILi8EEESG_EEENS5_IJSG_SC_EEEEEEEvNS4_8identityES10_S1A_vS1B_EENS_8epilogue10collective18CollectiveEpilogueINS1D_23Sm100TmaWarpSpecializedILi3ELi2ELi32ELb1ELb0EEEJNS5_IJNSA_ILi128EEESG_SG_EEENS5_IJNSS_IS1I_SC_EENSS_INSA_ILi32EEESC_EEEEESI_SJ_SI_SJ_NS1D_6fusion15FusionCallbacksIS1H_NS1O_17LinearCombinationISI_fSI_fLNS_15FloatRoundStyleE2EEES1J_S1N_JEEENS4_5SM1004TMEM4LOAD26SM100_TMEM_LOAD_32dp32b32xENS4_13SM90_TMA_LOADENS11_INS12_ILi2ELi4ELi3EEES15_NSS_INS5_IJS16_S1L_EEENS5_IJS1L_SC_EEEEEEENS4_39AutoVectorizingCopyWithAssumedAlignmentILi128EEENS4_14SM90_TMA_STOREES23_S25_S25_EEEvvEEEEvNT_6ParamsE)
        /*0044*/ 	.word	0x00000000
.L_29:


//--------------------- .nv.compat                --------------------------
	.section	.nv.compat,"",@"SHT_CUDA_COMPAT_INFO"
	.align	4
        /*0000*/ 	.byte	0x02, 0x09, 0x01, 0x00, 0x02, 0x02, 0x02, 0x00, 0x02, 0x05, 0x05, 0x00, 0x03, 0x07, 0x01, 0x01
        /*0010*/ 	.byte	0x02, 0x03, 0x01, 0x00, 0x02, 0x06, 0x01, 0x00, 0x04, 0x0b, 0x08, 0x00, 0x09, 0x00, 0x00, 0x00
        /*0020*/ 	.byte	0x00, 0x00, 0x00, 0x00


//--------------------- .nv.info._ZN7cutlass13device_kernelINS_4gemm6kernel13GemmUniversalIN4cute5tupleIJiiiiEEENS1_10collective13CollectiveMmaINS1_35MainloopSm100TmaUmmaWarpSpecializedILi10ELi2ELi4ENS5_IJNS4_1CILi2EEENSA_ILi1EEESC_EEEEENS5_IJNSA_ILi256EEENSA_ILi64EEESG_EEENS_10bfloat16_tENS5_IJlSC_lEEESI_SJ_NS4_8TiledMMAINS4_8MMA_AtomIJNS4_26SM100_MMA_F16BF16_2x1SM_SSISI_SI_fLi256ELi64ELNS4_4UMMA5MajorE0ELSO_0ELNSN_7ScaleInE0ELSP_0EEEEEENS4_6LayoutINS5_IJSC_SC_SC_EEENS5_IJNSA_ILi0EEESU_SU_EEEEENS5_IJNS4_10UnderscoreESX_SX_EEEEENS4_18SM100_TMA_2SM_LOADENS4_14ComposedLayoutINS4_7SwizzleILi3ELi4ELi3EEENS4_18smem_ptr_flag_bitsILi16EEENSS_INS5_IJNSA_ILi8EEESG_EEENS5_IJSG_SC_EEEEEEEvNS4_8identityES10_S1A_vS1B_EENS_8epilogue10collective18CollectiveEpilogueINS1D_23Sm100TmaWarpSpecializedILi3ELi2ELi32ELb1ELb0EEEJNS5_IJNSA_ILi128EEESG_SG_EEENS5_IJNSS_IS1I_SC_EENSS_INSA_ILi32EEESC_EEEEESI_SJ_SI_SJ_NS1D_6fusion15FusionCallbacksIS1H_NS1O_17LinearCombinationISI_fSI_fLNS_15FloatRoundStyleE2EEES1J_S1N_JEEENS4_5SM1004TMEM4LOAD26SM100_TMEM_LOAD_32dp32b32xENS4_13SM90_TMA_LOADENS11_INS12_ILi2ELi4ELi3EEES15_NSS_INS5_IJS16_S1L_EEENS5_IJS1L_SC_EEEEEEENS4_39AutoVectorizingCopyWithAssumedAlignmentILi128EEENS4_14SM90_TMA_STOREES23_S25_S25_EEEvvEEEEvNT_6ParamsE --------------------------
	.section	.nv.info._ZN7cutlass13device_kernelINS_4gemm6kernel13GemmUniversalIN4cute5tupleIJiiiiEEENS1_10collective13CollectiveMmaINS1_35MainloopSm100TmaUmmaWarpSpecializedILi10ELi2ELi4ENS5_IJNS4_1CILi2EEENSA_ILi1EEESC_EEEEENS5_IJNSA_ILi256EEENSA_ILi64EEESG_EEENS_10bfloat16_tENS5_IJlSC_lEEESI_SJ_NS4_8TiledMMAINS4_8MMA_AtomIJNS4_26SM100_MMA_F16BF16_2x1SM_SSISI_SI_fLi256ELi64ELNS4_4UMMA5MajorE0ELSO_0ELNSN_7ScaleInE0ELSP_0EEEEEENS4_6LayoutINS5_IJSC_SC_SC_EEENS5_IJNSA_ILi0EEESU_SU_EEEEENS5_IJNS4_10UnderscoreESX_SX_EEEEENS4_18SM100_TMA_2SM_LOADENS4_14ComposedLayoutINS4_7SwizzleILi3ELi4ELi3EEENS4_18smem_ptr_flag_bitsILi16EEENSS_INS5_IJNSA_ILi8EEESG_EEENS5_IJSG_SC_EEEEEEEvNS4_8identityES10_S1A_vS1B_EENS_8epilogue10collective18CollectiveEpilogueINS1D_23Sm100TmaWarpSpecializedILi3ELi2ELi32ELb1ELb0EEEJNS5_IJNSA_ILi128EEESG_SG_EEENS5_IJNSS_IS1I_SC_EENSS_INSA_ILi32EEESC_EEEEESI_SJ_SI_SJ_NS1D_6fusion15FusionCallbacksIS1H_NS1O_17LinearCombinationISI_fSI_fLNS_15FloatRoundStyleE2EEES1J_S1N_JEEENS4_5SM1004TMEM4LOAD26SM100_TMEM_LOAD_32dp32b32xENS4_13SM90_TMA_LOADENS11_INS12_ILi2ELi4ELi3EEES15_NSS_INS5_IJS16_S1L_EEENS5_IJS1L_SC_EEEEEEENS4_39AutoVectorizingCopyWithAssumedAlignmentILi128EEENS4_14SM90_TMA_STOREES23_S25_S25_EEEvvEEEEvNT_6ParamsE,"",@"SHT_CUDA_INFO"
	.sectionflags	@""
	.align	4


	//----- nvinfo : EIATTR_CUDA_API_VERSION
	.align		4
        /*0000*/ 	.byte	0x04, 0x37
        /*0002*/ 	.short	(.L_31 - .L_30)
.L_30:
        /*0004*/ 	.word	0x00000082


	//----- nvinfo : EIATTR_KPARAM_INFO
	.align		4
.L_31:
        /*0008*/ 	.byte	0x04, 0x17
        /*000a*/ 	.short	(.L_33 - .L_32)
.L_32:
        /*000c*/ 	.word	0x00000000
        /*0010*/ 	.short	0x0000
        /*0012*/ 	.short	0x0000
        /*0014*/ 	.byte	0x00, 0xf0, 0x01, 0x20


	//----- nvinfo : EIATTR_AT_ENTRY_FRAGMENTS
	.align		4
.L_33:
        /*0018*/ 	.byte	0x04, 0x4f
        /*001a*/ 	.short	(.L_35 - .L_34)


	//   ....[0]....
.L_34:
        /*001c*/ 	.word	0x00000007


	//----- nvinfo : EIATTR_RESERVED_SMEM_USED
	.align		4
.L_35:
        /*0020*/ 	.byte	0x01, 0x41
	.zero		2


	//----- nvinfo : EIATTR_SPARSE_MMA_MASK
	.align		4
        /*0024*/ 	.byte	0x03, 0x50
        /*0026*/ 	.short	0x0000


	//----- nvinfo : EIATTR_TCGEN05_2CTA_USED
	.align		4
        /*0028*/ 	.byte	0x01, 0x52
	.zero		2


	//----- nvinfo : EIATTR_MAXREG_COUNT
	.align		4
        /*002c*/ 	.byte	0x03, 0x1b
        /*002e*/ 	.short	0x00ff


	//----- nvinfo : EIATTR_NUM_BARRIERS
	.align		4
        /*0030*/ 	.byte	0x02, 0x4c
        /*0032*/ 	.byte	0x07
	.zero		1


	//----- nvinfo : EIATTR_EXTERNS
	.align		4
        /*0034*/ 	.byte	0x04, 0x0f
        /*0036*/ 	.short	(.L_37 - .L_36)


	//   ....[0]....
	.align		4
.L_36:
        /*0038*/ 	.word	index@(__assertfail)


	//----- nvinfo : EIATTR_MERCURY_ISA_VERSION
	.align		4
.L_37:
        /*003c*/ 	.byte	0x03, 0x5f
        /*003e*/ 	.short	0x0101


	//----- nvinfo : EIATTR_INT_WARP_WIDE_INSTR_OFFSETS
	.align		4
        /*0040*/ 	.byte	0x04, 0x31
        /*0042*/ 	.short	(.L_39 - .L_38)


	//   ....[0]....
.L_38:
        /*0044*/ 	.word	0x00000de0


	//   ....[1]....
        /*0048*/ 	.word	0x00000e80


	//   ....[2]....
        /*004c*/ 	.word	0x000021e0


	//   ....[3]....
        /*0050*/ 	.word	0x00004410


	//   ....[4]....
        /*0054*/ 	.word	0x00004440


	//   ....[5]....
        /*0058*/ 	.word	0x00004490


	//   ....[6]....
        /*005c*/ 	.word	0x00004d80


	//   ....[7]....
        /*0060*/ 	.word	0x00004da0


	//   ....[8]....
        /*0064*/ 	.word	0x00005070


	//   ....[9]....
        /*0068*/ 	.word	0x000051a0


	//----- nvinfo : EIATTR_COOP_GROUP_MASK_REGIDS
	.align		4
.L_39:
        /*006c*/ 	.byte	0x04, 0x29
        /*006e*/ 	.short	(.L_41 - .L_40)


	//   ....[0]....
.L_40:
        /*0070*/ 	.word	0xffffffff


	//   ....[1]....
        /*0074*/ 	.word	0xffffffff


	//   ....[2]....
        /*0078*/ 	.word	0xffffffff


	//   ....[3]....
        /*007c*/ 	.word	0xffffffff


	//   ....[4]....
        /*0080*/ 	.word	0xffffffff


	//   ....[5]....
        /*0084*/ 	.word	0xffffffff


	//   ....[6]....
        /*0088*/ 	.word	0xffffffff


	//   ....[7]....
        /*008c*/ 	.word	0xffffffff


	//   ....[8]....
        /*0090*/ 	.word	0xffffffff


	//   ....[9]....
        /*0094*/ 	.word	0xffffffff


	//   ....[10]....
        /*0098*/ 	.word	0xffffffff


	//   ....[11]....
        /*009c*/ 	.word	0xffffffff


	//   ....[12]....
        /*00a0*/ 	.word	0xffffffff


	//   ....[13]....
        /*00a4*/ 	.word	0xffffffff


	//----- nvinfo : EIATTR_COOP_GROUP_INSTR_OFFSETS
	.align		4
.L_41:
        /*00a8*/ 	.byte	0x04, 0x28
        /*00aa*/ 	.short	(.L_43 - .L_42)


	//   ....[0]....
.L_42:
        /*00ac*/ 	.word	0x000000c0


	//   ....[1]....
        /*00b0*/ 	.word	0x00000500


	//   ....[2]....
        /*00b4*/ 	.word	0x00000770


	//   ....[3]....
        /*00b8*/ 	.word	0x000008e0


	//   ....[4]....
        /*00bc*/ 	.word	0x000009d0


	//   ....[5]....
        /*00c0*/ 	.word	0x00000b30


	//   ....[6]....
        /*00c4*/ 	.word	0x00000cc0


	//   ....[7]....
        /*00c8*/ 	.word	0x00000f00


	//   ....[8]....
        /*00cc*/ 	.word	0x000020c0


	//   ....[9]....
        /*00d0*/ 	.word	0x00003200


	//   ....[10]....
        /*00d4*/ 	.word	0x000036d0


	//   ....[11]....
        /*00d8*/ 	.word	0x00003700


	//   ....[12]....
        /*00dc*/ 	.word	0x00004320


	//   ....[13]....
        /*00e0*/ 	.word	0x00004530


	//----- nvinfo : EIATTR_VRC_CTA_INIT_COUNT
	.align		4
.L_43:
        /*00e4*/ 	.byte	0x02, 0x4a
        /*00e6*/ 	.byte	0x80
	.zero		1


	//----- nvinfo : EIATTR_SYSCALL_OFFSETS
	.align		4
        /*00e8*/ 	.byte	0x04, 0x46
        /*00ea*/ 	.short	(.L_45 - .L_44)


	//   ....[0]....
.L_44:
        /*00ec*/ 	.word	0x00005d50


	//   ....[1]....
        /*00f0*/ 	.word	0x00005e40


	//   ....[2]....
        /*00f4*/ 	.word	0x00006680


	//   ....[3]....
        /*00f8*/ 	.word	0x00007330


	//----- nvinfo : EIATTR_MBARRIER_INSTR_OFFSETS
	.align		4
.L_45:
        /*00fc*/ 	.byte	0x04, 0x39
        /*00fe*/ 	.short	(.L_47 - .L_46)


	//   ....[0]....
.L_46:
        /*0100*/ 	.word	0x00000610
        /*0104*/ 	.word	0x000000ff
        /*0108*/ 	.word	0x00000000
        /*010c*/ 	.short	0x0100
        /*010e*/ 	.byte	0x08
	.zero		1


	//   ....[1]....
        /*0110*/ 	.word	0x00000620
        /*0114*/ 	.word	0x000000ff
        /*0118*/ 	.word	0x00000050
        /*011c*/ 	.short	0x0100
        /*011e*/ 	.byte	0x08
	.zero		1


	//   ....[2]....
        /*0120*/ 	.word	0x00000630
        /*0124*/ 	.word	0x000000ff
        /*0128*/ 	.word	0x00000008
        /*012c*/ 	.short	0x0100
        /*012e*/ 	.byte	0x08
	.zero		1


	//   ....[3]....
        /*0130*/ 	.word	0x00000640
        /*0134*/ 	.word	0x000000ff
        /*0138*/ 	.word	0x00000058
        /*013c*/ 	.short	0x0100
        /*013e*/ 	.byte	0x08
	.zero		1


	//   ....[4]....
        /*0140*/ 	.word	0x00000650
        /*0144*/ 	.word	0x000000ff
        /*0148*/ 	.word	0x00000010
        /*014c*/ 	.short	0x0100
        /*014e*/ 	.byte	0x08
	.zero		1


	//   ....[5]....
        /*0150*/ 	.word	0x00000660
        /*0154*/ 	.word	0x000000ff
        /*0158*/ 	.word	0x00000060
        /*015c*/ 	.short	0x0100
        /*015e*/ 	.byte	0x08
	.zero		1


	//   ....[6]....
        /*0160*/ 	.word	0x00000670
        /*0164*/ 	.word	0x000000ff
        /*0168*/ 	.word	0x00000018
        /*016c*/ 	.short	0x0100
        /*016e*/ 	.byte	0x08
	.zero		1


	//   ....[7]....
        /*0170*/ 	.word	0x00000680
        /*0174*/ 	.word	0x000000ff
        /*0178*/ 	.word	0x00000068
        /*017c*/ 	.short	0x0100
        /*017e*/ 	.byte	0x08
	.zero		1


	//   ....[8]....
        /*0180*/ 	.word	0x00000690
        /*0184*/ 	.word	0x000000ff
        /*0188*/ 	.word	0x00000020
        /*018c*/ 	.short	0x0100
        /*018e*/ 	.byte	0x08
	.zero		1


	//   ....[9]....
        /*0190*/ 	.word	0x000006a0
        /*0194*/ 	.word	0x000000ff
        /*0198*/ 	.word	0x00000070
        /*019c*/ 	.short	0x0100
        /*019e*/ 	.byte	0x08
	.zero		1


	//   ....[10]....
        /*01a0*/ 	.word	0x000006b0
        /*01a4*/ 	.word	0x000000ff
        /*01a8*/ 	.word	0x00000028
        /*01ac*/ 	.short	0x0100
        /*01ae*/ 	.byte	0x08
	.zero		1


	//   ....[11]....
        /*01b0*/ 	.word	0x000006c0
        /*01b4*/ 	.word	0x000000ff
        /*01b8*/ 	.word	0x00000078
        /*01bc*/ 	.short	0x0100
        /*01be*/ 	.byte	0x08
	.zero		1


	//   ....[12]....
        /*01c0*/ 	.word	0x000006d0
        /*01c4*/ 	.word	0x000000ff
        /*01c8*/ 	.word	0x00000030
        /*01cc*/ 	.short	0x0100
        /*01ce*/ 	.byte	0x08
	.zero		1


	//   ....[13]....
        /*01d0*/ 	.word	0x000006e0
        /*01d4*/ 	.word	0x000000ff
        /*01d8*/ 	.word	0x00000080
        /*01dc*/ 	.short	0x0100
        /*01de*/ 	.byte	0x08
	.zero		1


	//   ....[14]....
        /*01e0*/ 	.word	0x000006f0
        /*01e4*/ 	.word	0x000000ff
        /*01e8*/ 	.word	0x00000038
        /*01ec*/ 	.short	0x0100
        /*01ee*/ 	.byte	0x08
	.zero		1


	//   ....[15]....
        /*01f0*/ 	.word	0x00000700
        /*01f4*/ 	.word	0x000000ff
        /*01f8*/ 	.word	0x00000088
        /*01fc*/ 	.short	0x0100
        /*01fe*/ 	.byte	0x08
	.zero		1


	//   ....[16]....
        /*0200*/ 	.word	0x00000710
        /*0204*/ 	.word	0x000000ff
        /*0208*/ 	.word	0x00000040
        /*020c*/ 	.short	0x0100
        /*020e*/ 	.byte	0x08
	.zero		1


	//   ....[17]....
        /*0210*/ 	.word	0x00000720
        /*0214*/ 	.word	0x000000ff
        /*0218*/ 	.word	0x00000090
        /*021c*/ 	.short	0x0100
        /*021e*/ 	.byte	0x08
	.zero		1


	//   ....[18]....
        /*0220*/ 	.word	0x00000730
        /*0224*/ 	.word	0x000000ff
        /*0228*/ 	.word	0x00000048
        /*022c*/ 	.short	0x0100
        /*022e*/ 	.byte	0x08
	.zero		1


	//   ....[19]....
        /*0230*/ 	.word	0x00000740
        /*0234*/ 	.word	0x000000ff
        /*0238*/ 	.word	0x00000098
        /*023c*/ 	.short	0x0100
        /*023e*/ 	.byte	0x08
	.zero		1


	//   ....[20]....
        /*0240*/ 	.word	0x00000870
        /*0244*/ 	.word	0x000000ff
        /*0248*/ 	.word	0x000000a0
        /*024c*/ 	.short	0x0100
        /*024e*/ 	.byte	0x09
	.zero		1


	//   ....[21]....
        /*0250*/ 	.word	0x00000880
        /*0254*/ 	.word	0x000000ff
        /*0258*/ 	.word	0x000000b8
        /*025c*/ 	.short	0x0100
        /*025e*/ 	.byte	0x09
	.zero		1


	//   ....[22]....
        /*0260*/ 	.word	0x00000890
        /*0264*/ 	.word	0x000000ff
        /*0268*/ 	.word	0x000000a8
        /*026c*/ 	.short	0x0100
        /*026e*/ 	.byte	0x09
	.zero		1


	//   ....[23]....
        /*0270*/ 	.word	0x000008a0
        /*0274*/ 	.word	0x000000ff
        /*0278*/ 	.word	0x000000c0
        /*027c*/ 	.short	0x0100
        /*027e*/ 	.byte	0x09
	.zero		1


	//   ....[24]....
        /*0280*/ 	.word	0x000008b0
        /*0284*/ 	.word	0x000000ff
        /*0288*/ 	.word	0x000000b0
        /*028c*/ 	.short	0x0100
        /*028e*/ 	.byte	0x09
	.zero		1


	//   ....[25]....
        /*0290*/ 	.word	0x000008c0
        /*0294*/ 	.word	0x000000ff
        /*0298*/ 	.word	0x000000c8
        /*029c*/ 	.short	0x0100
        /*029e*/ 	.byte	0x09
	.zero		1


	//   ....[26]....
        /*02a0*/ 	.word	0x000009a0
        /*02a4*/ 	.word	0x000000ff
        /*02a8*/ 	.word	0x000000d0
        /*02ac*/ 	.short	0x0100
        /*02ae*/ 	.byte	0x08
	.zero		1


	//   ....[27]....
        /*02b0*/ 	.word	0x000009b0
        /*02b4*/ 	.word	0x000000ff
        /*02b8*/ 	.word	0x000000d8
        /*02bc*/ 	.short	0x0100
        /*02be*/ 	.byte	0x08
	.zero		1


	//   ....[28]....
        /*02c0*/ 	.word	0x00000ae0
        /*02c4*/ 	.word	0x000000ff
        /*02c8*/ 	.word	0x000000e0
        /*02cc*/ 	.short	0x0100
        /*02ce*/ 	.byte	0x08
	.zero		1


	//   ....[29]....
        /*02d0*/ 	.word	0x00000af0
        /*02d4*/ 	.word	0x000000ff
        /*02d8*/ 	.word	0x000000f0
        /*02dc*/ 	.short	0x0100
        /*02de*/ 	.byte	0x08
	.zero		1


	//   ....[30]....
        /*02e0*/ 	.word	0x00000b00
        /*02e4*/ 	.word	0x000000ff
        /*02e8*/ 	.word	0x000000e8
        /*02ec*/ 	.short	0x0100
        /*02ee*/ 	.byte	0x08
	.zero		1


	//   ....[31]....
        /*02f0*/ 	.word	0x00000b10
        /*02f4*/ 	.word	0x000000ff
        /*02f8*/ 	.word	0x000000f8
        /*02fc*/ 	.short	0x0100
        /*02fe*/ 	.byte	0x08
	.zero		1


	//   ....[32]....
        /*0300*/ 	.word	0x00000c30
        /*0304*/ 	.word	0x000000ff
        /*0308*/ 	.word	0x00000100
        /*030c*/ 	.short	0x0100
        /*030e*/ 	.byte	0x09
	.zero		1


	//   ....[33]....
        /*0310*/ 	.word	0x00000c40
        /*0314*/ 	.word	0x000000ff
        /*0318*/ 	.word	0x00000120
        /*031c*/ 	.short	0x0100
        /*031e*/ 	.byte	0x09
	.zero		1


	//   ....[34]....
        /*0320*/ 	.word	0x00000c50
        /*0324*/ 	.word	0x000000ff
        /*0328*/ 	.word	0x00000108
        /*032c*/ 	.short	0x0100
        /*032e*/ 	.byte	0x09
	.zero		1


	//   ....[35]....
        /*0330*/ 	.word	0x00000c60
        /*0334*/ 	.word	0x000000ff
        /*0338*/ 	.word	0x00000128
        /*033c*/ 	.short	0x0100
        /*033e*/ 	.byte	0x09
	.zero		1


	//   ....[36]....
        /*0340*/ 	.word	0x00000c70
        /*0344*/ 	.word	0x000000ff
        /*0348*/ 	.word	0x00000110
        /*034c*/ 	.short	0x0100
        /*034e*/ 	.byte	0x09
	.zero		1


	//   ....[37]....
        /*0350*/ 	.word	0x00000c80
        /*0354*/ 	.word	0x000000ff
        /*0358*/ 	.word	0x00000130
        /*035c*/ 	.short	0x0100
        /*035e*/ 	.byte	0x09
	.zero		1


	//   ....[38]....
        /*0360*/ 	.word	0x00000c90
        /*0364*/ 	.word	0x000000ff
        /*0368*/ 	.word	0x00000118
        /*036c*/ 	.short	0x0100
        /*036e*/ 	.byte	0x09
	.zero		1


	//   ....[39]....
        /*0370*/ 	.word	0x00000ca0
        /*0374*/ 	.word	0x000000ff
        /*0378*/ 	.word	0x00000138
        /*037c*/ 	.short	0x0100
        /*037e*/ 	.byte	0x09
	.zero		1


	//   ....[40]....
        /*0380*/ 	.word	0x00000d90
        /*0384*/ 	.word	0x000000ff
        /*0388*/ 	.word	0x00000140
        /*038c*/ 	.short	0x0100
        /*038e*/ 	.byte	0x08
	.zero		1


	//   ....[41]....
        /*0390*/ 	.word	0x00000da0
        /*0394*/ 	.word	0x000000ff
        /*0398*/ 	.word	0x00000150
        /*039c*/ 	.short	0x0100
        /*039e*/ 	.byte	0x08
	.zero		1


	//   ....[42]....
        /*03a0*/ 	.word	0x00000db0
        /*03a4*/ 	.word	0x000000ff
        /*03a8*/ 	.word	0x00000148
        /*03ac*/ 	.short	0x0100
        /*03ae*/ 	.byte	0x08
	.zero		1


	//   ....[43]....
        /*03b0*/ 	.word	0x00000dc0
        /*03b4*/ 	.word	0x000000ff
        /*03b8*/ 	.word	0x00000158
        /*03bc*/ 	.short	0x0100
        /*03be*/ 	.byte	0x08
	.zero		1


	//   ....[44]....
        /*03c0*/ 	.word	0x00000eb0
        /*03c4*/ 	.word	0x000000ff
        /*03c8*/ 	.word	0x00000160
        /*03cc*/ 	.short	0x0100
        /*03ce*/ 	.byte	0x06
	.zero		1


	//   ....[45]....
        /*03d0*/ 	.word	0x000018c0
        /*03d4*/ 	.word	0x00000002
        /*03d8*/ 	.word	0x00000150
        /*03dc*/ 	.short	0x010a
        /*03de*/ 	.byte	0xff
	.zero		1


	//   ....[46]....
        /*03e0*/ 	.word	0x000018f0
        /*03e4*/ 	.word	0x00000002
        /*03e8*/ 	.word	0x00000140
        /*03ec*/ 	.short	0x0101
        /*03ee*/ 	.byte	0xff
	.zero		1


	//   ....[47]....
        /*03f0*/ 	.word	0x000019c0
        /*03f4*/ 	.word	0x000000ff
        /*03f8*/ 	.word	0x00000050
        /*03fc*/ 	.short	0x010a
        /*03fe*/ 	.byte	0x08
	.zero		1


	//   ....[48]....
        /*0400*/ 	.word	0x00001ac0
        /*0404*/ 	.word	0x000000ff
        /*0408*/ 	.word	0x00000050
        /*040c*/ 	.short	0x010a
        /*040e*/ 	.byte	0x21
	.zero		1


	//   ....[49]....
        /*0410*/ 	.word	0x00001c70
        /*0414*/ 	.word	0x000000ff
        /*0418*/ 	.word	0x00000050
        /*041c*/ 	.short	0x010a
        /*041e*/ 	.byte	0x08
	.zero		1


	//   ....[50]....
        /*0420*/ 	.word	0x00001d70
        /*0424*/ 	.word	0x000000ff
        /*0428*/ 	.word	0x000000d8
        /*042c*/ 	.short	0x0101
        /*042e*/ 	.byte	0x04
	.zero		1


	//   ....[51]....
        /*0430*/ 	.word	0x00001d90
        /*0434*/ 	.word	0x000000ff
        /*0438*/ 	.word	0x00000050
        /*043c*/ 	.short	0x010a
        /*043e*/ 	.byte	0x08
	.zero		1


	//   ....[52]....
        /*0440*/ 	.word	0x00001e10
        /*0444*/ 	.word	0x000000ff
        /*0448*/ 	.word	0x00000050
        /*044c*/ 	.short	0x010a
        /*044e*/ 	.byte	0x11
	.zero		1


	//   ....[53]....
        /*0450*/ 	.word	0x00001fa0
        /*0454*/ 	.word	0x000000ff
        /*0458*/ 	.word	0x00000050
        /*045c*/ 	.short	0x010a
        /*045e*/ 	.byte	0x08
	.zero		1


	//   ....[54]....
        /*0460*/ 	.word	0x000020f0
        /*0464*/ 	.word	0x00000002
        /*0468*/ 	.word	0x000000e0
        /*046c*/ 	.short	0x010a
        /*046e*/ 	.byte	0xff
	.zero		1


	//   ....[55]....
        /*0470*/ 	.word	0x000021b0
        /*0474*/ 	.word	0x00000002
        /*0478*/ 	.word	0x00000000
        /*047c*/ 	.short	0x0101
        /*047e*/ 	.byte	0xff
	.zero		1


	//   ....[56]....
        /*0480*/ 	.word	0x00002710
        /*0484*/ 	.word	0x000000ff
        /*0488*/ 	.word	0x00000000
        /*048c*/ 	.short	0x010a
        /*048e*/ 	.byte	0x05
	.zero		1


	//   ....[57]....
        /*0490*/ 	.word	0x000027a0
        /*0494*/ 	.word	0x000000ff
        /*0498*/ 	.word	0x00000000
        /*049c*/ 	.short	0x010a
        /*049e*/ 	.byte	0x05
	.zero		1


	//   ....[58]....
        /*04a0*/ 	.word	0x00002830
        /*04a4*/ 	.word	0x000000ff
        /*04a8*/ 	.word	0x00000000
        /*04ac*/ 	.short	0x010a
        /*04ae*/ 	.byte	0x05
	.zero		1


	//   ....[59]....
        /*04b0*/ 	.word	0x000028c0
        /*04b4*/ 	.word	0x000000ff
        /*04b8*/ 	.word	0x00000000
        /*04bc*/ 	.short	0x010a
        /*04be*/ 	.byte	0x05
	.zero		1


	//   ....[60]....
        /*04c0*/ 	.word	0x00002950
        /*04c4*/ 	.word	0x000000ff
        /*04c8*/ 	.word	0x00000000
        /*04cc*/ 	.short	0x010a
        /*04ce*/ 	.byte	0x05
	.zero		1


	//   ....[61]....
        /*04d0*/ 	.word	0x000029e0
        /*04d4*/ 	.word	0x000000ff
        /*04d8*/ 	.word	0x00000000
        /*04dc*/ 	.short	0x010a
        /*04de*/ 	.byte	0x05
	.zero		1


	//   ....[62]....
        /*04e0*/ 	.word	0x00002a70
        /*04e4*/ 	.word	0x000000ff
        /*04e8*/ 	.word	0x00000000
        /*04ec*/ 	.short	0x010a
        /*04ee*/ 	.byte	0x05
	.zero		1


	//   ....[63]....
        /*04f0*/ 	.word	0x00002b00
        /*04f4*/ 	.word	0x000000ff
        /*04f8*/ 	.word	0x00000000
        /*04fc*/ 	.short	0x010a
        /*04fe*/ 	.byte	0x05
	.zero		1


	//   ....[64]....
        /*0500*/ 	.word	0x00002b90
        /*0504*/ 	.word	0x000000ff
        /*0508*/ 	.word	0x00000000
        /*050c*/ 	.short	0x010a
        /*050e*/ 	.byte	0x05
	.zero		1


	//   ....[65]....
        /*0510*/ 	.word	0x00002c30
        /*0514*/ 	.word	0x00000000
        /*0518*/ 	.word	0x00000000
        /*051c*/ 	.short	0x010a
        /*051e*/ 	.byte	0xff
	.zero		1


	//   ....[66]....
        /*0520*/ 	.word	0x00002d60
        /*0524*/ 	.word	0x00000000
        /*0528*/ 	.word	0x00000140
        /*052c*/ 	.short	0x010a
        /*052e*/ 	.byte	0xff
	.zero		1


	//   ....[67]....
        /*0530*/ 	.word	0x00002dd0
        /*0534*/ 	.word	0x00000000
        /*0538*/ 	.word	0x00000000
        /*053c*/ 	.short	0x0101
        /*053e*/ 	.byte	0xff
	.zero		1


	//   ....[68]....
        /*0540*/ 	.word	0x00002df0
        /*0544*/ 	.word	0x000000ff
        /*0548*/ 	.word	0x000000f0
        /*054c*/ 	.short	0x010a
        /*054e*/ 	.byte	0x05
	.zero		1


	//   ....[69]....
        /*0550*/ 	.word	0x00002f10
        /*0554*/ 	.word	0x00000000
        /*0558*/ 	.word	0x000000e0
        /*055c*/ 	.short	0x010a
        /*055e*/ 	.byte	0xff
	.zero		1


	//   ....[70]....
        /*0560*/ 	.word	0x00003010
        /*0564*/ 	.word	0x00000000
        /*0568*/ 	.word	0x00000000
        /*056c*/ 	.short	0x0101
        /*056e*/ 	.byte	0xff
	.zero		1


	//   ....[71]....
        /*0570*/ 	.word	0x000030a0
        /*0574*/ 	.word	0x000000ff
        /*0578*/ 	.word	0x000000f0
        /*057c*/ 	.short	0x0106
        /*057e*/ 	.byte	0x05
	.zero		1


	//   ....[72]....
        /*0580*/ 	.word	0x000030c0
        /*0584*/ 	.word	0x000000ff
        /*0588*/ 	.word	0x000000f0
        /*058c*/ 	.short	0x010a
        /*058e*/ 	.byte	0x05
	.zero		1


	//   ....[73]....
        /*0590*/ 	.word	0x00003150
        /*0594*/ 	.word	0x000000ff
        /*0598*/ 	.word	0x000000f0
        /*059c*/ 	.short	0x0106
        /*059e*/ 	.byte	0x04
	.zero		1


	//   ....[74]....
        /*05a0*/ 	.word	0x00003190
        /*05a4*/ 	.word	0x00000000
        /*05a8*/ 	.word	0x000000f0
        /*05ac*/ 	.short	0x010a
        /*05ae*/ 	.byte	0xff
	.zero		1


	//   ....[75]....
        /*05b0*/ 	.word	0x000033d0
        /*05b4*/ 	.word	0x000000ff
        /*05b8*/ 	.word	0x00000008
        /*05bc*/ 	.short	0x010a
        /*05be*/ 	.byte	0x06
	.zero		1


	//   ....[76]....
        /*05c0*/ 	.word	0x000033f0
        /*05c4*/ 	.word	0x000000ff
        /*05c8*/ 	.word	0x00000008
        /*05cc*/ 	.short	0x010a
        /*05ce*/ 	.byte	0x06
	.zero		1


	//   ....[77]....
        /*05d0*/ 	.word	0x00003580
        /*05d4*/ 	.word	0x000000ff
        /*05d8*/ 	.word	0x00000008
        /*05dc*/ 	.short	0x010a
        /*05de*/ 	.byte	0x06
	.zero		1


	//   ....[78]....
        /*05e0*/ 	.word	0x000035a0
        /*05e4*/ 	.word	0x000000ff
        /*05e8*/ 	.word	0x00000008
        /*05ec*/ 	.short	0x010a
        /*05ee*/ 	.byte	0x06
	.zero		1


	//   ....[79]....
        /*05f0*/ 	.word	0x00003660
        /*05f4*/ 	.word	0x000000ff
        /*05f8*/ 	.word	0x00000000
        /*05fc*/ 	.short	0x0101
        /*05fe*/ 	.byte	0x07
	.zero		1


	//   ....[80]....
        /*0600*/ 	.word	0x000039a0
        /*0604*/ 	.word	0x00000000
        /*0608*/ 	.word	0x000000e0
        /*060c*/ 	.short	0x010a
        /*060e*/ 	.byte	0xff
	.zero		1


	//   ....[81]....
        /*0610*/ 	.word	0x00003a60
        /*0614*/ 	.word	0x00000000
        /*0618*/ 	.word	0x00000000
        /*061c*/ 	.short	0x0101
        /*061e*/ 	.byte	0xff
	.zero		1


	//   ....[82]....
        /*0620*/ 	.word	0x00003b20
        /*0624*/ 	.word	0x000000ff
        /*0628*/ 	.word	0x00000000
        /*062c*/ 	.short	0x010a
        /*062e*/ 	.byte	0x08
	.zero		1


	//   ....[83]....
        /*0630*/ 	.word	0x00003b30
        /*0634*/ 	.word	0x000000ff
        /*0638*/ 	.word	0x00000120
        /*063c*/ 	.short	0x010a
        /*063e*/ 	.byte	0x09
	.zero		1


	//   ....[84]....
        /*0640*/ 	.word	0x00003be0
        /*0644*/ 	.word	0x000000ff
        /*0648*/ 	.word	0x00000000
        /*064c*/ 	.short	0x010a
        /*064e*/ 	.byte	0x08
	.zero		1


	//   ....[85]....
        /*0650*/ 	.word	0x00003d10
        /*0654*/ 	.word	0x000000ff
        /*0658*/ 	.word	0x00000000
        /*065c*/ 	.short	0x010a
        /*065e*/ 	.byte	0x1e
	.zero		1


	//   ....[86]....
        /*0660*/ 	.word	0x00004010
        /*0664*/ 	.word	0x000000ff
        /*0668*/ 	.word	0x00000000
        /*066c*/ 	.short	0x010a
        /*066e*/ 	.byte	0x08
	.zero		1


	//   ....[87]....
        /*0670*/ 	.word	0x000040a0
        /*0674*/ 	.word	0x000000ff
        /*0678*/ 	.word	0x00000000
        /*067c*/ 	.short	0x010a
        /*067e*/ 	.byte	0x08
	.zero		1


	//   ....[88]....
        /*0680*/ 	.word	0x00004130
        /*0684*/ 	.word	0x000000ff
        /*0688*/ 	.word	0x00000000
        /*068c*/ 	.short	0x010a
        /*068e*/ 	.byte	0x08
	.zero		1


	//   ....[89]....
        /*0690*/ 	.word	0x000041d0
        /*0694*/ 	.word	0x00000000
        /*0698*/ 	.word	0x00000000
        /*069c*/ 	.short	0x010a
        /*069e*/ 	.byte	0xff
	.zero		1


	//   ....[90]....
        /*06a0*/ 	.word	0x00004210
        /*06a4*/ 	.word	0x00000000
        /*06a8*/ 	.word	0x00000000
        /*06ac*/ 	.short	0x010a
        /*06ae*/ 	.byte	0xff
	.zero		1


	//   ....[91]....
        /*06b0*/ 	.word	0x00004280
        /*06b4*/ 	.word	0x000000ff
        /*06b8*/ 	.word	0x00000000
        /*06bc*/ 	.short	0x0101
        /*06be*/ 	.byte	0x05
	.zero		1


	//   ....[92]....
        /*06c0*/ 	.word	0x000042c0
        /*06c4*/ 	.word	0x000000ff
        /*06c8*/ 	.word	0x00000160
        /*06cc*/ 	.short	0x010a
        /*06ce*/ 	.byte	0x07
	.zero		1


	//   ....[93]....
        /*06d0*/ 	.word	0x00004310
        /*06d4*/ 	.word	0x000000ff
        /*06d8*/ 	.word	0x00000000
        /*06dc*/ 	.short	0x0101
        /*06de*/ 	.byte	0x05
	.zero		1


	//   ....[94]....
        /*06e0*/ 	.word	0x00004720
        /*06e4*/ 	.word	0x00000000
        /*06e8*/ 	.word	0x000000e0
        /*06ec*/ 	.short	0x010a
        /*06ee*/ 	.byte	0xff
	.zero		1


	//   ....[95]....
        /*06f0*/ 	.word	0x000047e0
        /*06f4*/ 	.word	0x00000000
        /*06f8*/ 	.word	0x00000000
        /*06fc*/ 	.short	0x0101
        /*06fe*/ 	.byte	0xff
	.zero		1


	//   ....[96]....
        /*0700*/ 	.word	0x00004b00
        /*0704*/ 	.word	0x000000ff
        /*0708*/ 	.word	0x000000d8
        /*070c*/ 	.short	0x010a
        /*070e*/ 	.byte	0x06
	.zero		1


	//   ....[97]....
        /*0710*/ 	.word	0x00004d20
        /*0714*/ 	.word	0x000000ff
        /*0718*/ 	.word	0x000000b8
        /*071c*/ 	.short	0x010a
        /*071e*/ 	.byte	0x0f
	.zero		1


	//   ....[98]....
        /*0720*/ 	.word	0x00004f20
        /*0724*/ 	.word	0x000000ff
        /*0728*/ 	.word	0x000000a0
        /*072c*/ 	.short	0x010b
        /*072e*/ 	.byte	0x0f
	.zero		1


	//   ....[99]....
        /*0730*/ 	.word	0x00004f70
        /*0734*/ 	.word	0x000000ff
        /*0738*/ 	.word	0x00000000
        /*073c*/ 	.short	0x0101
        /*073e*/ 	.byte	0x10
	.zero		1


	//   ....[100]....
        /*0740*/ 	.word	0x00004fb0
        /*0744*/ 	.word	0x000000ff
        /*0748*/ 	.word	0x000000b8
        /*074c*/ 	.short	0x010a
        /*074e*/ 	.byte	0x0d
	.zero		1


	//   ....[101]....
        /*0750*/ 	.word	0x000051f0
        /*0754*/ 	.word	0x000000ff
        /*0758*/ 	.word	0x000000a0
        /*075c*/ 	.short	0x010b
        /*075e*/ 	.byte	0x0d
	.zero		1


	//   ....[102]....
        /*0760*/ 	.word	0x00005260
        /*0764*/ 	.word	0x000000ff
        /*0768*/ 	.word	0x00000000
        /*076c*/ 	.short	0x0101
        /*076e*/ 	.byte	0x0f
	.zero		1


	//   ....[103]....
        /*0770*/ 	.word	0x000052b0
        /*0774*/ 	.word	0x000000ff
        /*0778*/ 	.word	0x00000000
        /*077c*/ 	.short	0x010a
        /*077e*/ 	.byte	0x04
	.zero		1


	//   ....[104]....
        /*0780*/ 	.word	0x00005340
        /*0784*/ 	.word	0x000000ff
        /*0788*/ 	.word	0x00000000
        /*078c*/ 	.short	0x010a
        /*078e*/ 	.byte	0x04
	.zero		1


	//   ....[105]....
        /*0790*/ 	.word	0x000053e0
        /*0794*/ 	.word	0x00000000
        /*0798*/ 	.word	0x00000000
        /*079c*/ 	.short	0x010a
        /*079e*/ 	.byte	0xff
	.zero		1


	//   ....[106]....
        /*07a0*/ 	.word	0x00005720
        /*07a4*/ 	.word	0x00000000
        /*07a8*/ 	.word	0x000000e0
        /*07ac*/ 	.short	0x010a
        /*07ae*/ 	.byte	0xff
	.zero		1


	//   ....[107]....
        /*07b0*/ 	.word	0x00005830
        /*07b4*/ 	.word	0x00000000
        /*07b8*/ 	.word	0x00000000
        /*07bc*/ 	.short	0x0101
        /*07be*/ 	.byte	0xff
	.zero		1


	//   ....[108]....
        /*07c0*/ 	.word	0x000062d0
        /*07c4*/ 	.word	0x00000000
        /*07c8*/ 	.word	0x000000a0
        /*07cc*/ 	.short	0x010a
        /*07ce*/ 	.byte	0xff
	.zero		1


	//   ....[109]....
        /*07d0*/ 	.word	0x00006340
        /*07d4*/ 	.word	0x0000006a
        /*07d8*/ 	.word	0x00000100
        /*07dc*/ 	.short	0x010a
        /*07de*/ 	.byte	0xff
	.zero		1


	//   ....[110]....
        /*07e0*/ 	.word	0x00006430
        /*07e4*/ 	.word	0x00000000
        /*07e8*/ 	.word	0x000000a0
        /*07ec*/ 	.short	0x010a
        /*07ee*/ 	.byte	0xff
	.zero		1


	//   ....[111]....
        /*07f0*/ 	.word	0x00006560
        /*07f4*/ 	.word	0x0000006a
        /*07f8*/ 	.word	0x00000100
        /*07fc*/ 	.short	0x010a
        /*07fe*/ 	.byte	0xff
	.zero		1


	//   ....[112]....
        /*0800*/ 	.word	0x00007070
        /*0804*/ 	.word	0x00000000
        /*0808*/ 	.word	0x00000000
        /*080c*/ 	.short	0x0101
        /*080e*/ 	.byte	0xff
	.zero		1


	//   ....[113]....
        /*0810*/ 	.word	0x00007080
        /*0814*/ 	.word	0x00000002
        /*0818*/ 	.word	0x000000a0
        /*081c*/ 	.short	0x010a
        /*081e*/ 	.byte	0xff
	.zero		1


	//   ....[114]....
        /*0820*/ 	.word	0x00007150
        /*0824*/ 	.word	0x00000002
        /*0828*/ 	.word	0x000000a0
        /*082c*/ 	.short	0x010a
        /*082e*/ 	.byte	0xff
	.zero		1


	//   ....[115]....
        /*0830*/ 	.word	0x000075d0
        /*0834*/ 	.word	0x0000006a
        /*0838*/ 	.word	0x00000000
        /*083c*/ 	.short	0x0101
        /*083e*/ 	.byte	0xff
	.zero		1


	//   ....[116]....
        /*0840*/ 	.word	0x00007de0
        /*0844*/ 	.word	0x00000000
        /*0848*/ 	.word	0x00000000
        /*084c*/ 	.short	0x0101
        /*084e*/ 	.byte	0xff
	.zero		1


	//   ....[117]....
        /*0850*/ 	.word	0x00008050
        /*0854*/ 	.word	0x000000ff
        /*0858*/ 	.word	0x00000000
        /*085c*/ 	.short	0x0101
        /*085e*/ 	.byte	0x04
	.zero		1


	//   ....[118]....
        /*0860*/ 	.word	0x00008070
        /*0864*/ 	.word	0x00000002
        /*0868*/ 	.word	0x00000150
        /*086c*/ 	.short	0x010a
        /*086e*/ 	.byte	0xff
	.zero		1


	//   ....[119]....
        /*0870*/ 	.word	0x000080d0
        /*0874*/ 	.word	0x00000002
        /*0878*/ 	.word	0x00000050
        /*087c*/ 	.short	0x010a
        /*087e*/ 	.byte	0xff
	.zero		1


	//   ....[120]....
        /*0880*/ 	.word	0x00008130
        /*0884*/ 	.word	0x00000002
        /*0888*/ 	.word	0x00000050
        /*088c*/ 	.short	0x010a
        /*088e*/ 	.byte	0xff
	.zero		1


	//   ....[121]....
        /*0890*/ 	.word	0x00008180
        /*0894*/ 	.word	0x00000002
        /*0898*/ 	.word	0x000000e0
        /*089c*/ 	.short	0x010a
        /*089e*/ 	.byte	0xff
	.zero		1


	//   ....[122]....
        /*08a0*/ 	.word	0x000081e0
        /*08a4*/ 	.word	0x00000000
        /*08a8*/ 	.word	0x00000000
        /*08ac*/ 	.short	0x010a
        /*08ae*/ 	.byte	0xff
	.zero		1


	//   ....[123]....
        /*08b0*/ 	.word	0x00008240
        /*08b4*/ 	.word	0x00000000
        /*08b8*/ 	.word	0x00000000
        /*08bc*/ 	.short	0x010a
        /*08be*/ 	.byte	0xff
	.zero		1


	//   ....[124]....
        /*08c0*/ 	.word	0x000082a0
        /*08c4*/ 	.word	0x00000000
        /*08c8*/ 	.word	0x00000000
        /*08cc*/ 	.short	0x010a
        /*08ce*/ 	.byte	0xff
	.zero		1


	//   ....[125]....
        /*08d0*/ 	.word	0x00008300
        /*08d4*/ 	.word	0x00000000
        /*08d8*/ 	.word	0x00000000
        /*08dc*/ 	.short	0x010a
        /*08de*/ 	.byte	0xff
	.zero		1


	//   ....[126]....
        /*08e0*/ 	.word	0x00008360
        /*08e4*/ 	.word	0x00000000
        /*08e8*/ 	.word	0x00000000
        /*08ec*/ 	.short	0x010a
        /*08ee*/ 	.byte	0xff
	.zero		1


	//   ....[127]....
        /*08f0*/ 	.word	0x000083c0
        /*08f4*/ 	.word	0x00000000
        /*08f8*/ 	.word	0x00000000
        /*08fc*/ 	.short	0x010a
        /*08fe*/ 	.byte	0xff
	.zero		1


	//   ....[128]....
        /*0900*/ 	.word	0x00008420
        /*0904*/ 	.word	0x00000000
        /*0908*/ 	.word	0x00000000
        /*090c*/ 	.short	0x010a
        /*090e*/ 	.byte	0xff
	.zero		1


	//   ....[129]....
        /*0910*/ 	.word	0x00008480
        /*0914*/ 	.word	0x00000000
        /*0918*/ 	.word	0x00000000
        /*091c*/ 	.short	0x010a
        /*091e*/ 	.byte	0xff
	.zero		1


	//   ....[130]....
        /*0920*/ 	.word	0x000084e0
        /*0924*/ 	.word	0x00000000
        /*0928*/ 	.word	0x00000000
        /*092c*/ 	.short	0x010a
        /*092e*/ 	.byte	0xff
	.zero		1


	//   ....[131]....
        /*0930*/ 	.word	0x00008530
        /*0934*/ 	.word	0x00000000
        /*0938*/ 	.word	0x00000140
        /*093c*/ 	.short	0x010a
        /*093e*/ 	.byte	0xff
	.zero		1


	//   ....[132]....
        /*0940*/ 	.word	0x00008590
        /*0944*/ 	.word	0x00000000
        /*0948*/ 	.word	0x000000f0
        /*094c*/ 	.short	0x010a
        /*094e*/ 	.byte	0xff
	.zero		1


	//   ....[133]....
        /*0950*/ 	.word	0x000085e0
        /*0954*/ 	.word	0x00000000
        /*0958*/ 	.word	0x000000e0
        /*095c*/ 	.short	0x010a
        /*095e*/ 	.byte	0xff
	.zero		1


	//   ....[134]....
        /*0960*/ 	.word	0x00008640
        /*0964*/ 	.word	0x00000000
        /*0968*/ 	.word	0x000000f0
        /*096c*/ 	.short	0x010a
        /*096e*/ 	.byte	0xff
	.zero		1


	//   ....[135]....
        /*0970*/ 	.word	0x000086a0
        /*0974*/ 	.word	0x00000004
        /*0978*/ 	.word	0x00000008
        /*097c*/ 	.short	0x010a
        /*097e*/ 	.byte	0xff
	.zero		1


	//   ....[136]....
        /*0980*/ 	.word	0x00008780
        /*0984*/ 	.word	0x00000002
        /*0988*/ 	.word	0x00000008
        /*098c*/ 	.short	0x010a
        /*098e*/ 	.byte	0xff
	.zero		1


	//   ....[137]....
        /*0990*/ 	.word	0x000087d0
        /*0994*/ 	.word	0x00000000
        /*0998*/ 	.word	0x000000e0
        /*099c*/ 	.short	0x010a
        /*099e*/ 	.byte	0xff
	.zero		1


	//   ....[138]....
        /*09a0*/ 	.word	0x00008830
        /*09a4*/ 	.word	0x00000000
        /*09a8*/ 	.word	0x00000120
        /*09ac*/ 	.short	0x010a
        /*09ae*/ 	.byte	0xff
	.zero		1


	//   ....[139]....
        /*09b0*/ 	.word	0x00008890
        /*09b4*/ 	.word	0x00000000
        /*09b8*/ 	.word	0x00000000
        /*09bc*/ 	.short	0x010a
        /*09be*/ 	.byte	0xff
	.zero		1


	//   ....[140]....
        /*09c0*/ 	.word	0x000088f0
        /*09c4*/ 	.word	0x00000000
        /*09c8*/ 	.word	0x00000000
        /*09cc*/ 	.short	0x010a
        /*09ce*/ 	.byte	0xff
	.zero		1


	//   ....[141]....
        /*09d0*/ 	.word	0x00008950
        /*09d4*/ 	.word	0x00000000
        /*09d8*/ 	.word	0x00000000
        /*09dc*/ 	.short	0x010a
        /*09de*/ 	.byte	0xff
	.zero		1


	//   ....[142]....
        /*09e0*/ 	.word	0x000089b0
        /*09e4*/ 	.word	0x00000000
        /*09e8*/ 	.word	0x00000000
        /*09ec*/ 	.short	0x010a
        /*09ee*/ 	.byte	0xff
	.zero		1


	//   ....[143]....
        /*09f0*/ 	.word	0x00008a10
        /*09f4*/ 	.word	0x00000000
        /*09f8*/ 	.word	0x00000160
        /*09fc*/ 	.short	0x010a
        /*09fe*/ 	.byte	0xff
	.zero		1


	//   ....[144]....
        /*0a00*/ 	.word	0x00008a60
        /*0a04*/ 	.word	0x00000000
        /*0a08*/ 	.word	0x000000e0
        /*0a0c*/ 	.short	0x010a
        /*0a0e*/ 	.byte	0xff
	.zero		1


	//   ....[145]....
        /*0a10*/ 	.word	0x00008ac0
        /*0a14*/ 	.word	0x00000000
        /*0a18*/ 	.word	0x000000d8
        /*0a1c*/ 	.short	0x010a
        /*0a1e*/ 	.byte	0xff
	.zero		1


	//   ....[146]....
        /*0a20*/ 	.word	0x00008b20
        /*0a24*/ 	.word	0x00000000
        /*0a28*/ 	.word	0x000000b8
        /*0a2c*/ 	.short	0x010a
        /*0a2e*/ 	.byte	0xff
	.zero		1


	//   ....[147]....
        /*0a30*/ 	.word	0x00008b80
        /*0a34*/ 	.word	0x00000000
        /*0a38*/ 	.word	0x000000b8
        /*0a3c*/ 	.short	0x010a
        /*0a3e*/ 	.byte	0xff
	.zero		1


	//   ....[148]....
        /*0a40*/ 	.word	0x00008be0
        /*0a44*/ 	.word	0x00000000
        /*0a48*/ 	.word	0x00000000
        /*0a4c*/ 	.short	0x010a
        /*0a4e*/ 	.byte	0xff
	.zero		1


	//   ....[149]....
        /*0a50*/ 	.word	0x00008c40
        /*0a54*/ 	.word	0x00000000
        /*0a58*/ 	.word	0x00000000
        /*0a5c*/ 	.short	0x010a
        /*0a5e*/ 	.byte	0xff
	.zero		1


	//   ....[150]....
        /*0a60*/ 	.word	0x00008c90
        /*0a64*/ 	.word	0x00000000
        /*0a68*/ 	.word	0x000000e0
        /*0a6c*/ 	.short	0x010a
        /*0a6e*/ 	.byte	0xff
	.zero		1


	//   ....[151]....
        /*0a70*/ 	.word	0x00008ce0
        /*0a74*/ 	.word	0x00000000
        /*0a78*/ 	.word	0x000000a0
        /*0a7c*/ 	.short	0x010a
        /*0a7e*/ 	.byte	0xff
	.zero		1


	//   ....[152]....
        /*0a80*/ 	.word	0x00008d30
        /*0a84*/ 	.word	0x0000006a
        /*0a88*/ 	.word	0x00000100
        /*0a8c*/ 	.short	0x010a
        /*0a8e*/ 	.byte	0xff
	.zero		1


	//   ....[153]....
        /*0a90*/ 	.word	0x00008d80
        /*0a94*/ 	.word	0x00000002
        /*0a98*/ 	.word	0x000000a0
        /*0a9c*/ 	.short	0x010a
        /*0a9e*/ 	.byte	0xff
	.zero		1


	//----- nvinfo : EIATTR_NUM_MBARRIERS
	.align		4
.L_47:
        /*0aa0*/ 	.byte	0x03, 0x38
        /*0aa2*/ 	.short	0x002d


	//----- nvinfo : EIATTR_EXIT_INSTR_OFFSETS
	.align		4
        /*0aa4*/ 	.byte	0x04, 0x1c
        /*0aa6*/ 	.short	(.L_49 - .L_48)


	//   ....[0]....
.L_48:
        /*0aa8*/ 	.word	0x00002c60


	//   ....[1]....
        /*0aac*/ 	.word	0x00003160


	//   ....[2]....
        /*0ab0*/ 	.word	0x000031c0


	//   ....[3]....
        /*0ab4*/ 	.word	0x00004540


	//   ....[4]....
        /*0ab8*/ 	.word	0x00005410


	//   ....[5]....
        /*0abc*/ 	.word	0x00005450


	//   ....[6]....
        /*0ac0*/ 	.word	0x00007f40


	//   ....[7]....
        /*0ac4*/ 	.word	0x00007fc0


	//   ....[8]....
        /*0ac8*/ 	.word	0x00007ff0


	//   ....[9]....
        /*0acc*/ 	.word	0x00008060


	//----- nvinfo : EIATTR_MAX_THREADS
	.align		4
.L_49:
        /*0ad0*/ 	.byte	0x04, 0x05
        /*0ad2*/ 	.short	(.L_51 - .L_50)
.L_50:
        /*0ad4*/ 	.word	0x00000100
        /*0ad8*/ 	.word	0x00000001
        /*0adc*/ 	.word	0x00000001


	//----- nvinfo : EIATTR_CRS_STACK_SIZE
	.align		4
.L_51:
        /*0ae0*/ 	.byte	0x04, 0x1e
        /*0ae2*/ 	.short	(.L_53 - .L_52)
.L_52:
        /*0ae4*/ 	.word	0x00000000


	//----- nvinfo : EIATTR_CBANK_PARAM_SIZE
	.align		4
.L_53:
        /*0ae8*/ 	.byte	0x03, 0x19
        /*0aea*/ 	.short	0x0800


	//----- nvinfo : EIATTR_PARAM_CBANK
	.align		4
        /*0aec*/ 	.byte	0x04, 0x0a
        /*0aee*/ 	.short	(.L_55 - .L_54)
	.align		4
.L_54:
        /*0af0*/ 	.word	index@(.nv.constant0._ZN7cutlass13device_kernelINS_4gemm6kernel13GemmUniversalIN4cute5tupleIJiiiiEEENS1_10collective13CollectiveMmaINS1_35MainloopSm100TmaUmmaWarpSpecializedILi10ELi2ELi4ENS5_IJNS4_1CILi2EEENSA_ILi1EEESC_EEEEENS5_IJNSA_ILi256EEENSA_ILi64EEESG_EEENS_10bfloat16_tENS5_IJlSC_lEEESI_SJ_NS4_8TiledMMAINS4_8MMA_AtomIJNS4_26SM100_MMA_F16BF16_2x1SM_SSISI_SI_fLi256ELi64ELNS4_4UMMA5MajorE0ELSO_0ELNSN_7ScaleInE0ELSP_0EEEEEENS4_6LayoutINS5_IJSC_SC_SC_EEENS5_IJNSA_ILi0EEESU_SU_EEEEENS5_IJNS4_10UnderscoreESX_SX_EEEEENS4_18SM100_TMA_2SM_LOADENS4_14ComposedLayoutINS4_7SwizzleILi3ELi4ELi3EEENS4_18smem_ptr_flag_bitsILi16EEENSS_INS5_IJNSA_ILi8EEESG_EEENS5_IJSG_SC_EEEEEEEvNS4_8identityES10_S1A_vS1B_EENS_8epilogue10collective18CollectiveEpilogueINS1D_23Sm100TmaWarpSpecializedILi3ELi2ELi32ELb1ELb0EEEJNS5_IJNSA_ILi128EEESG_SG_EEENS5_IJNSS_IS1I_SC_EENSS_INSA_ILi32EEESC_EEEEESI_SJ_SI_SJ_NS1D_6fusion15FusionCallbacksIS1H_NS1O_17LinearCombinationISI_fSI_fLNS_15FloatRoundStyleE2EEES1J_S1N_JEEENS4_5SM1004TMEM4LOAD26SM100_TMEM_LOAD_32dp32b32xENS4_13SM90_TMA_LOADENS11_INS12_ILi2ELi4ELi3EEES15_NSS_INS5_IJS16_S1L_EEENS5_IJS1L_SC_EEEEEEENS4_39AutoVectorizingCopyWithAssumedAlignmentILi128EEENS4_14SM90_TMA_STOREES23_S25_S25_EEEvvEEEEvNT_6ParamsE)
        /*0af4*/ 	.short	0x0380
        /*0af6*/ 	.short	0x0800


	//----- nvinfo : EIATTR_SW_WAR
	.align		4
.L_55:
        /*0af8*/ 	.byte	0x04, 0x36
        /*0afa*/ 	.short	(.L_57 - .L_56)
.L_56:
        /*0afc*/ 	.word	0x00000008
.L_57:


//--------------------- .nv.callgraph             --------------------------
	.section	.nv.callgraph,"",@"SHT_CUDA_CALLGRAPH"
	.align	4
	.sectionentsize	8
	.align		4
        /*0000*/ 	.word	0x00000000
	.align		4
        /*0004*/ 	.word	0xffffffff
	.align		4
        /*0008*/ 	.word	index@(_ZN7cutlass13device_kernelINS_4gemm6kernel13GemmUniversalIN4cute5tupleIJiiiiEEENS1_10collective13CollectiveMmaINS1_35MainloopSm100TmaUmmaWarpSpecializedILi10ELi2ELi4ENS5_IJNS4_1CILi2EEENSA_ILi1EEESC_EEEEENS5_IJNSA_ILi256EEENSA_ILi64EEESG_EEENS_10bfloat16_tENS5_IJlSC_lEEESI_SJ_NS4_8TiledMMAINS4_8MMA_AtomIJNS4_26SM100_MMA_F16BF16_2x1SM_SSISI_SI_fLi256ELi64ELNS4_4UMMA5MajorE0ELSO_0ELNSN_7ScaleInE0ELSP_0EEEEEENS4_6LayoutINS5_IJSC_SC_SC_EEENS5_IJNSA_ILi0EEESU_SU_EEEEENS5_IJNS4_10UnderscoreESX_SX_EEEEENS4_18SM100_TMA_2SM_LOADENS4_14ComposedLayoutINS4_7SwizzleILi3ELi4ELi3EEENS4_18smem_ptr_flag_bitsILi16EEENSS_INS5_IJNSA_ILi8EEESG_EEENS5_IJSG_SC_EEEEEEEvNS4_8identityES10_S1A_vS1B_EENS_8epilogue10collective18CollectiveEpilogueINS1D_23Sm100TmaWarpSpecializedILi3ELi2ELi32ELb1ELb0EEEJNS5_IJNSA_ILi128EEESG_SG_EEENS5_IJNSS_IS1I_SC_EENSS_INSA_ILi32EEESC_EEEEESI_SJ_SI_SJ_NS1D_6fusion15FusionCallbacksIS1H_NS1O_17LinearCombinationISI_fSI_fLNS_15FloatRoundStyleE2EEES1J_S1N_JEEENS4_5SM1004TMEM4LOAD26SM100_TMEM_LOAD_32dp32b32xENS4_13SM90_TMA_LOADENS11_INS12_ILi2ELi4ELi3EEES15_NSS_INS5_IJS16_S1L_EEENS5_IJS1L_SC_EEEEEEENS4_39AutoVectorizingCopyWithAssumedAlignmentILi128EEENS4_14SM90_TMA_STOREES23_S25_S25_EEEvvEEEEvNT_6ParamsE)
	.align		4
        /*000c*/ 	.word	index@(__assertfail)
	.align		4
        /*0010*/ 	.word	0x00000000
	.align		4
        /*0014*/ 	.word	0xfffffffe
	.align		4
        /*0018*/ 	.word	0x00000000
	.align		4
        /*001c*/ 	.word	0xfffffffd
	.align		4
        /*0020*/ 	.word	0x00000000
	.align		4
        /*0024*/ 	.word	0xfffffffc


//--------------------- .nv.constant4             --------------------------
	.section	.nv.constant4,"a",@progbits
	.align	8
	.align		8
.nv.constant4:
        /*0000*/ 	.dword	__assertfail
	.align		8
        /*0008*/ 	.dword	__unnamed_1
	.align		8
        /*0010*/ 	.dword	__unnamed_2
	.align		8
        /*0018*/ 	.dword	_ZN40_INTERNAL_12de4f72_4_k_cu_5851ea66_307324cuda3std3__45__cpo5beginE
	.align		8
        /*0020*/ 	.dword	_ZN40_INTERNAL_12de4f72_4_k_cu_5851ea66_307324cuda3std3__45__cpo3endE
	.align		8
        /*0028*/ 	.dword	_ZN40_INTERNAL_12de4f72_4_k_cu_5851ea66_307324cuda3std3__45__cpo6cbeginE
	.align		8
        /*0030*/ 	.dword	_ZN40_INTERNAL_12de4f72_4_k_cu_5851ea66_307324cuda3std3__45__cpo4cendE
	.align		8
        /*0038*/ 	.dword	_ZN40_INTERNAL_12de4f72_4_k_cu_5851ea66_307324cuda3std3__442_GLOBAL__N__12de4f72_4_k_cu_5851ea66_307326ignoreE
	.align		8
        /*0040*/ 	.dword	_ZN40_INTERNAL_12de4f72_4_k_cu_5851ea66_307324cuda3std3__419piecewise_constructE
	.align		8
        /*0048*/ 	.dword	_ZN40_INTERNAL_12de4f72_4_k_cu_5851ea66_307324cuda3std3__48in_placeE
	.align		8
        /*0050*/ 	.dword	_ZN40_INTERNAL_12de4f72_4_k_cu_5851ea66_307324cuda3std6ranges3__45__cpo4swapE
	.align		8
        /*0058*/ 	.dword	_ZN40_INTERNAL_12de4f72_4_k_cu_5851ea66_307324cuda3std6ranges3__45__cpo9iter_moveE
	.align		8
        /*0060*/ 	.dword	_ZN40_INTERNAL_12de4f72_4_k_cu_5851ea66_307324cute7productE
	.align		8
        /*0068*/ 	.dword	_ZN40_INTERNAL_12de4f72_4_k_cu_5851ea66_307324cute1_E
	.align		8
        /*0070*/ 	.dword	$str$25
	.align		8
        /*0078*/ 	.dword	$str$26
	.align		8
        /*0080*/ 	.dword	$str$27
	.align		8
        /*0088*/ 	.dword	$str$28


//--------------------- .text._ZN7cutlass13device_kernelINS_4gemm6kernel13GemmUniversalIN4cute5tupleIJiiiiEEENS1_10collective13CollectiveMmaINS1_35MainloopSm100TmaUmmaWarpSpecializedILi10ELi2ELi4ENS5_IJNS4_1CILi2EEENSA_ILi1EEESC_EEEEENS5_IJNSA_ILi256EEENSA_ILi64EEESG_EEENS_10bfloat16_tENS5_IJlSC_lEEESI_SJ_NS4_8TiledMMAINS4_8MMA_AtomIJNS4_26SM100_MMA_F16BF16_2x1SM_SSISI_SI_fLi256ELi64ELNS4_4UMMA5MajorE0ELSO_0ELNSN_7ScaleInE0ELSP_0EEEEEENS4_6LayoutINS5_IJSC_SC_SC_EEENS5_IJNSA_ILi0EEESU_SU_EEEEENS5_IJNS4_10UnderscoreESX_SX_EEEEENS4_18SM100_TMA_2SM_LOADENS4_14ComposedLayoutINS4_7SwizzleILi3ELi4ELi3EEENS4_18smem_ptr_flag_bitsILi16EEENSS_INS5_IJNSA_ILi8EEESG_EEENS5_IJSG_SC_EEEEEEEvNS4_8identityES10_S1A_vS1B_EENS_8epilogue10collective18CollectiveEpilogueINS1D_23Sm100TmaWarpSpecializedILi3ELi2ELi32ELb1ELb0EEEJNS5_IJNSA_ILi128EEESG_SG_EEENS5_IJNSS_IS1I_SC_EENSS_INSA_ILi32EEESC_EEEEESI_SJ_SI_SJ_NS1D_6fusion15FusionCallbacksIS1H_NS1O_17LinearCombinationISI_fSI_fLNS_15FloatRoundStyleE2EEES1J_S1N_JEEENS4_5SM1004TMEM4LOAD26SM100_TMEM_LOAD_32dp32b32xENS4_13SM90_TMA_LOADENS11_INS12_ILi2ELi4ELi3EEES15_NSS_INS5_IJS16_S1L_EEENS5_IJS1L_SC_EEEEEEENS4_39AutoVectorizingCopyWithAssumedAlignmentILi128EEENS4_14SM90_TMA_STOREES23_S25_S25_EEEvvEEEEvNT_6ParamsE --------------------------
	.section	.text._ZN7cutlass13device_kernelINS_4gemm6kernel13GemmUniversalIN4cute5tupleIJiiiiEEENS1_10collective13CollectiveMmaINS1_35MainloopSm100TmaUmmaWarpSpecializedILi10ELi2ELi4ENS5_IJNS4_1CILi2EEENSA_ILi1EEESC_EEEEENS5_IJNSA_ILi256EEENSA_ILi64EEESG_EEENS_10bfloat16_tENS5_IJlSC_lEEESI_SJ_NS4_8TiledMMAINS4_8MMA_AtomIJNS4_26SM100_MMA_F16BF16_2x1SM_SSISI_SI_fLi256ELi64ELNS4_4UMMA5MajorE0ELSO_0ELNSN_7ScaleInE0ELSP_0EEEEEENS4_6LayoutINS5_IJSC_SC_SC_EEENS5_IJNSA_ILi0EEESU_SU_EEEEENS5_IJNS4_10UnderscoreESX_SX_EEEEENS4_18SM100_TMA_2SM_LOADENS4_14ComposedLayoutINS4_7SwizzleILi3ELi4ELi3EEENS4_18smem_ptr_flag_bitsILi16EEENSS_INS5_IJNSA_ILi8EEESG_EEENS5_IJSG_SC_EEEEEEEvNS4_8identityES10_S1A_vS1B_EENS_8epilogue10collective18CollectiveEpilogueINS1D_23Sm100TmaWarpSpecializedILi3ELi2ELi32ELb1ELb0EEEJNS5_IJNSA_ILi128EEESG_SG_EEENS5_IJNSS_IS1I_SC_EENSS_INSA_ILi32EEESC_EEEEESI_SJ_SI_SJ_NS1D_6fusion15FusionCallbacksIS1H_NS1O_17LinearCombinationISI_fSI_fLNS_15FloatRoundStyleE2EEES1J_S1N_JEEENS4_5SM1004TMEM4LOAD26SM100_TMEM_LOAD_32dp32b32xENS4_13SM90_TMA_LOADENS11_INS12_ILi2ELi4ELi3EEES15_NSS_INS5_IJS16_S1L_EEENS5_IJS1L_SC_EEEEEEENS4_39AutoVectorizingCopyWithAssumedAlignmentILi128EEENS4_14SM90_TMA_STOREES23_S25_S25_EEEvvEEEEvNT_6ParamsE,"ax",@progbits
	.align	128
.text._ZN7cutlass13device_kernelINS_4gemm6kernel13GemmUniversalIN4cute5tupleIJiiiiEEENS1_10collective13CollectiveMmaINS1_35MainloopSm100TmaUmmaWarpSpecializedILi10ELi2ELi4ENS5_IJNS4_1CILi2EEENSA_ILi1EEESC_EEEEENS5_IJNSA_ILi256EEENSA_ILi64EEESG_EEENS_10bfloat16_tENS5_IJlSC_lEEESI_SJ_NS4_8TiledMMAINS4_8MMA_AtomIJNS4_26SM100_MMA_F16BF16_2x1SM_SSISI_SI_fLi256ELi64ELNS4_4UMMA5MajorE0ELSO_0ELNSN_7ScaleInE0ELSP_0EEEEEENS4_6LayoutINS5_IJSC_SC_SC_EEENS5_IJNSA_ILi0EEESU_SU_EEEEENS5_IJNS4_10UnderscoreESX_SX_EEEEENS4_18SM100_TMA_2SM_LOADENS4_14ComposedLayoutINS4_7SwizzleILi3ELi4ELi3EEENS4_18smem_ptr_flag_bitsILi16EEENSS_INS5_IJNSA_ILi8EEESG_EEENS5_IJSG_SC_EEEEEEEvNS4_8identityES10_S1A_vS1B_EENS_8epilogue10collective18CollectiveEpilogueINS1D_23Sm100TmaWarpSpecializedILi3ELi2ELi32ELb1ELb0EEEJNS5_IJNSA_ILi128EEESG_SG_EEENS5_IJNSS_IS1I_SC_EENSS_INSA_ILi32EEESC_EEEEESI_SJ_SI_SJ_NS1D_6fusion15FusionCallbacksIS1H_NS1O_17LinearCombinationISI_fSI_fLNS_15FloatRoundStyleE2EEES1J_S1N_JEEENS4_5SM1004TMEM4LOAD26SM100_TMEM_LOAD_32dp32b32xENS4_13SM90_TMA_LOADENS11_INS12_ILi2ELi4ELi3EEES15_NSS_INS5_IJS16_S1L_EEENS5_IJS1L_SC_EEEEEEENS4_39AutoVectorizingCopyWithAssumedAlignmentILi128EEENS4_14SM90_TMA_STOREES23_S25_S25_EEEvvEEEEvNT_6ParamsE:
        .type           _ZN7cutlass13device_kernelINS_4gemm6kernel13GemmUniversalIN4cute5tupleIJiiiiEEENS1_10collective13CollectiveMmaINS1_35MainloopSm100TmaUmmaWarpSpecializedILi10ELi2ELi4ENS5_IJNS4_1CILi2EEENSA_ILi1EEESC_EEEEENS5_IJNSA_ILi256EEENSA_ILi64EEESG_EEENS_10bfloat16_tENS5_IJlSC_lEEESI_SJ_NS4_8TiledMMAINS4_8MMA_AtomIJNS4_26SM100_MMA_F16BF16_2x1SM_SSISI_SI_fLi256ELi64ELNS4_4UMMA5MajorE0ELSO_0ELNSN_7ScaleInE0ELSP_0EEEEEENS4_6LayoutINS5_IJSC_SC_SC_EEENS5_IJNSA_ILi0EEESU_SU_EEEEENS5_IJNS4_10UnderscoreESX_SX_EEEEENS4_18SM100_TMA_2SM_LOADENS4_14ComposedLayoutINS4_7SwizzleILi3ELi4ELi3EEENS4_18smem_ptr_flag_bitsILi16EEENSS_INS5_IJNSA_ILi8EEESG_EEENS5_IJSG_SC_EEEEEEEvNS4_8identityES10_S1A_vS1B_EENS_8epilogue10collective18CollectiveEpilogueINS1D_23Sm100TmaWarpSpecializedILi3ELi2ELi32ELb1ELb0EEEJNS5_IJNSA_ILi128EEESG_SG_EEENS5_IJNSS_IS1I_SC_EENSS_INSA_ILi32EEESC_EEEEESI_SJ_SI_SJ_NS1D_6fusion15FusionCallbacksIS1H_NS1O_17LinearCombinationISI_fSI_fLNS_15FloatRoundStyleE2EEES1J_S1N_JEEENS4_5SM1004TMEM4LOAD26SM100_TMEM_LOAD_32dp32b32xENS4_13SM90_TMA_LOADENS11_INS12_ILi2ELi4ELi3EEES15_NSS_INS5_IJS16_S1L_EEENS5_IJS1L_SC_EEEEEEENS4_39AutoVectorizingCopyWithAssumedAlignmentILi128EEENS4_14SM90_TMA_STOREES23_S25_S25_EEEvvEEEEvNT_6ParamsE,@function
        .size           _ZN7cutlass13device_kernelINS_4gemm6kernel13GemmUniversalIN4cute5tupleIJiiiiEEENS1_10collective13CollectiveMmaINS1_35MainloopSm100TmaUmmaWarpSpecializedILi10ELi2ELi4ENS5_IJNS4_1CILi2EEENSA_ILi1EEESC_EEEEENS5_IJNSA_ILi256EEENSA_ILi64EEESG_EEENS_10bfloat16_tENS5_IJlSC_lEEESI_SJ_NS4_8TiledMMAINS4_8MMA_AtomIJNS4_26SM100_MMA_F16BF16_2x1SM_SSISI_SI_fLi256ELi64ELNS4_4UMMA5MajorE0ELSO_0ELNSN_7ScaleInE0ELSP_0EEEEEENS4_6LayoutINS5_IJSC_SC_SC_EEENS5_IJNSA_ILi0EEESU_SU_EEEEENS5_IJNS4_10UnderscoreESX_SX_EEEEENS4_18SM100_TMA_2SM_LOADENS4_14ComposedLayoutINS4_7SwizzleILi3ELi4ELi3EEENS4_18smem_ptr_flag_bitsILi16EEENSS_INS5_IJNSA_ILi8EEESG_EEENS5_IJSG_SC_EEEEEEEvNS4_8identityES10_S1A_vS1B_EENS_8epilogue10collective18CollectiveEpilogueINS1D_23Sm100TmaWarpSpecializedILi3ELi2ELi32ELb1ELb0EEEJNS5_IJNSA_ILi128EEESG_SG_EEENS5_IJNSS_IS1I_SC_EENSS_INSA_ILi32EEESC_EEEEESI_SJ_SI_SJ_NS1D_6fusion15FusionCallbacksIS1H_NS1O_17LinearCombinationISI_fSI_fLNS_15FloatRoundStyleE2EEES1J_S1N_JEEENS4_5SM1004TMEM4LOAD26SM100_TMEM_LOAD_32dp32b32xENS4_13SM90_TMA_LOADENS11_INS12_ILi2ELi4ELi3EEES15_NSS_INS5_IJS16_S1L_EEENS5_IJS1L_SC_EEEEEEENS4_39AutoVectorizingCopyWithAssumedAlignmentILi128EEENS4_14SM90_TMA_STOREES23_S25_S25_EEEvvEEEEvNT_6ParamsE,(.L_x_194 - _ZN7cutlass13device_kernelINS_4gemm6kernel13GemmUniversalIN4cute5tupleIJiiiiEEENS1_10collective13CollectiveMmaINS1_35MainloopSm100TmaUmmaWarpSpecializedILi10ELi2ELi4ENS5_IJNS4_1CILi2EEENSA_ILi1EEESC_EEEEENS5_IJNSA_ILi256EEENSA_ILi64EEESG_EEENS_10bfloat16_tENS5_IJlSC_lEEESI_SJ_NS4_8TiledMMAINS4_8MMA_AtomIJNS4_26SM100_MMA_F16BF16_2x1SM_SSISI_SI_fLi256ELi64ELNS4_4UMMA5MajorE0ELSO_0ELNSN_7ScaleInE0ELSP_0EEEEEENS4_6LayoutINS5_IJSC_SC_SC_EEENS5_IJNSA_ILi0EEESU_SU_EEEEENS5_IJNS4_10UnderscoreESX_SX_EEEEENS4_18SM100_TMA_2SM_LOADENS4_14ComposedLayoutINS4_7SwizzleILi3ELi4ELi3EEENS4_18smem_ptr_flag_bitsILi16EEENSS_INS5_IJNSA_ILi8EEESG_EEENS5_IJSG_SC_EEEEEEEvNS4_8identityES10_S1A_vS1B_EENS_8epilogue10collective18CollectiveEpilogueINS1D_23Sm100TmaWarpSpecializedILi3ELi2ELi32ELb1ELb0EEEJNS5_IJNSA_ILi128EEESG_SG_EEENS5_IJNSS_IS1I_SC_EENSS_INSA_ILi32EEESC_EEEEESI_SJ_SI_SJ_NS1D_6fusion15FusionCallbacksIS1H_NS1O_17LinearCombinationISI_fSI_fLNS_15FloatRoundStyleE2EEES1J_S1N_JEEENS4_5SM1004TMEM4LOAD26SM100_TMEM_LOAD_32dp32b32xENS4_13SM90_TMA_LOADENS11_INS12_ILi2ELi4ELi3EEES15_NSS_INS5_IJS16_S1L_EEENS5_IJS1L_SC_EEEEEEENS4_39AutoVectorizingCopyWithAssumedAlignmentILi128EEENS4_14SM90_TMA_STOREES23_S25_S25_EEEvvEEEEvNT_6ParamsE)
        .other          _ZN7cutlass13device_kernelINS_4gemm6kernel13GemmUniversalIN4cute5tupleIJiiiiEEENS1_10collective13CollectiveMmaINS1_35MainloopSm100TmaUmmaWarpSpecializedILi10ELi2ELi4ENS5_IJNS4_1CILi2EEENSA_ILi1EEESC_EEEEENS5_IJNSA_ILi256EEENSA_ILi64EEESG_EEENS_10bfloat16_tENS5_IJlSC_lEEESI_SJ_NS4_8TiledMMAINS4_8MMA_AtomIJNS4_26SM100_MMA_F16BF16_2x1SM_SSISI_SI_fLi256ELi64ELNS4_4UMMA5MajorE0ELSO_0ELNSN_7ScaleInE0ELSP_0EEEEEENS4_6LayoutINS5_IJSC_SC_SC_EEENS5_IJNSA_ILi0EEESU_SU_EEEEENS5_IJNS4_10UnderscoreESX_SX_EEEEENS4_18SM100_TMA_2SM_LOADENS4_14ComposedLayoutINS4_7SwizzleILi3ELi4ELi3EEENS4_18smem_ptr_flag_bitsILi16EEENSS_INS5_IJNSA_ILi8EEESG_EEENS5_IJSG_SC_EEEEEEEvNS4_8identityES10_S1A_vS1B_EENS_8epilogue10collective18CollectiveEpilogueINS1D_23Sm100TmaWarpSpecializedILi3ELi2ELi32ELb1ELb0EEEJNS5_IJNSA_ILi128EEESG_SG_EEENS5_IJNSS_IS1I_SC_EENSS_INSA_ILi32EEESC_EEEEESI_SJ_SI_SJ_NS1D_6fusion15FusionCallbacksIS1H_NS1O_17LinearCombinationISI_fSI_fLNS_15FloatRoundStyleE2EEES1J_S1N_JEEENS4_5SM1004TMEM4LOAD26SM100_TMEM_LOAD_32dp32b32xENS4_13SM90_TMA_LOADENS11_INS12_ILi2ELi4ELi3EEES15_NSS_INS5_IJS16_S1L_EEENS5_IJS1L_SC_EEEEEEENS4_39AutoVectorizingCopyWithAssumedAlignmentILi128EEENS4_14SM90_TMA_STOREES23_S25_S25_EEEvvEEEEvNT_6ParamsE,@"STO_CUDA_ENTRY STV_DEFAULT"
_ZN7cutlass13device_kernelINS_4gemm6kernel13GemmUniversalIN4cute5tupleIJiiiiEEENS1_10collective13CollectiveMmaINS1_35MainloopSm100TmaUmmaWarpSpecializedILi10ELi2ELi4ENS5_IJNS4_1CILi2EEENSA_ILi1EEESC_EEEEENS5_IJNSA_ILi256EEENSA_ILi64EEESG_EEENS_10bfloat16_tENS5_IJlSC_lEEESI_SJ_NS4_8TiledMMAINS4_8MMA_AtomIJNS4_26SM100_MMA_F16BF16_2x1SM_SSISI_SI_fLi256ELi64ELNS4_4UMMA5MajorE0ELSO_0ELNSN_7ScaleInE0ELSP_0EEEEEENS4_6LayoutINS5_IJSC_SC_SC_EEENS5_IJNSA_ILi0EEESU_SU_EEEEENS5_IJNS4_10UnderscoreESX_SX_EEEEENS4_18SM100_TMA_2SM_LOADENS4_14ComposedLayoutINS4_7SwizzleILi3ELi4ELi3EEENS4_18smem_ptr_flag_bitsILi16EEENSS_INS5_IJNSA_ILi8EEESG_EEENS5_IJSG_SC_EEEEEEEvNS4_8identityES10_S1A_vS1B_EENS_8epilogue10collective18CollectiveEpilogueINS1D_23Sm100TmaWarpSpecializedILi3ELi2ELi32ELb1ELb0EEEJNS5_IJNSA_ILi128EEESG_SG_EEENS5_IJNSS_IS1I_SC_EENSS_INSA_ILi32EEESC_EEEEESI_SJ_SI_SJ_NS1D_6fusion15FusionCallbacksIS1H_NS1O_17LinearCombinationISI_fSI_fLNS_15FloatRoundStyleE2EEES1J_S1N_JEEENS4_5SM1004TMEM4LOAD26SM100_TMEM_LOAD_32dp32b32xENS4_13SM90_TMA_LOADENS11_INS12_ILi2ELi4ELi3EEES15_NSS_INS5_IJS16_S1L_EEENS5_IJS1L_SC_EEEEEEENS4_39AutoVectorizingCopyWithAssumedAlignmentILi128EEENS4_14SM90_TMA_STOREES23_S25_S25_EEEvvEEEEvNT_6ParamsE:
[----:B------:R-:W1:Y:S01]  /*0000*/  LDC R1, c[0x0][0x37c] ;  /* 0x0000df00ff017b82 */ /* 0x000e620000000800 */
[----:B------:R-:W2:Y:S01]  /*0010*/  S2R R97, SR_TID.X ;  /* 0x0000000000617919 */ /* 0x000ea20000002100 */
[----:B------:R-:W3:Y:S06]  /*0020*/  LDCU.64 UR6, c[0x0][0x890] ;  /* 0x00011200ff0677ac */ /* 0x000eec0008000a00 */
[----:B------:R-:W4:Y:S01]  /*0030*/  S2UR UR37, SR_CgaCtaId ;  /* 0x00000000002579c3 */ /* 0x000f220000008800 */
[----:B------:R-:W-:Y:S02]  /*0040*/  PRMT R92, RZ, 0x7610, R92 ;  /* 0x00007610ff5c7816 */ /* 0x000fe4000000005c */
[----:B------:R-:W-:Y:S01]  /*0050*/  ELECT P1, URZ, PT ;  /* 0x0000000000ff782f */ /* 0x000fe20003820000 */
[----:B------:R-:W1:Y:S01]  /*0060*/  LDCU.64 UR46, c[0x0][0x358] ;  /* 0x00006b00ff2e77ac */ /* 0x000e620008000a00 */
[----:B---3--:R-:W-:-:S04]  /*0070*/  UISETP.NE.U32.AND UP0, UPT, UR6, URZ, UPT ;  /* 0x000000ff0600728c */ /* 0x008fc8000bf05070 */
[----:B------:R-:W-:Y:S02]  /*0080*/  UISETP.NE.AND.EX UP0, UPT, UR7, URZ, UPT, UP0 ;  /* 0x000000ff0700728c */ /* 0x000fe4000bf05300 */
[----:B----4-:R-:W-:Y:S02]  /*0090*/  ULOP3.LUT UR5, UR37, 0x1, URZ, 0xc0, !UPT ;  /* 0x0000000125057892 */ /* 0x010fe4000f8ec0ff */
[----:B------:R-:W-:Y:S01]  /*00a0*/  ULOP3.LUT UR4, UR37, 0x1, URZ, 0x3c, !UPT ;  /* 0x0000000125047892 */ /* 0x000fe2000f8e3cff */
[----:B--2---:R-:W-:-:S05]  /*00b0*/  SHF.R.U32.HI R96, RZ, 0x5, R97 ;  /* 0x00000005ff607819 */ /* 0x004fca0000011661 */
[----:B------:R-:W2:Y:S02]  /*00c0*/  SHFL.IDX PT, R0, R96, RZ, 0x1f ;  /* 0x00001fff60007589 */ /* 0x000ea400000e0000 */
[----:B--2---:R-:W-:Y:S01]  /*00d0*/  R2UR UR10, R0 ;  /* 0x00000000000a72ca */ /* 0x004fe200000e0000 */
[----:B-1----:R-:W-:-:S14]  /*00e0*/  BRA.U UP0, `(.L_x_0) ;  /* 0x00000001002c7547 */ /* 0x002fdc000b800000 */
[----:B------:R-:W1:Y:S02]  /*00f0*/  LDCU.64 UR8, c[0x0][0x888] ;  /* 0x00011100ff0877ac */ /* 0x000e640008000a00 */
[----:B-1----:R-:W-:-:S04]  /*0100*/  UISETP.NE.U32.AND UP0, UPT, UR8, URZ, UPT ;  /* 0x000000ff0800728c */ /* 0x002fc8000bf05070 */
[----:B------:R-:W-:-:S09]  /*0110*/  UISETP.NE.AND.EX UP0, UPT, UR9, URZ, UPT, UP0 ;  /* 0x000000ff0900728c */ /* 0x000fd2000bf05300 */
[----:B------:R-:W-:Y:S05]  /*0120*/  BRA.U !UP0, `(.L_x_1) ;  /* 0x0000000108107547 */ /* 0x000fea000b800000 */
[----:B------:R-:W1:Y:S02]  /*0130*/  LDC.64 R2, c[0x0][0x888] ;  /* 0x00022200ff027b82 */ /* 0x000e640000000a00 */
[----:B-1----:R1:W5:Y:S01]  /*0140*/  LDG.E R49, desc[UR46][R2.64] ;  /* 0x0000002e02317981 */ /* 0x002362000c1e1900 */
[----:B------:R-:W-:Y:S01]  /*0150*/  HFMA2 R92, -RZ, RZ, 0, 5.9604644775390625e-08 ;  /* 0x00000001ff5c7431 */ /* 0x000fe200000001ff */
[----:B------:R-:W-:Y:S05]  /*0160*/  BRA `(.L_x_0) ;  /* 0x00000000000c7947 */ /* 0x000fea0003800000 */
.L_x_1:
[----:B------:R-:W1:Y:S01]  /*0170*/  LDCU UR8, c[0x0][0x880] ;  /* 0x00011000ff0877ac */ /* 0x000e620008000800 */
[----:B------:R-:W-:Y:S01]  /*0180*/  HFMA2 R92, -RZ, RZ, 0, 5.9604644775390625e-08 ;  /* 0x00000001ff5c7431 */ /* 0x000fe200000001ff */
[----:B-1----:R-:W-:-:S07]  /*0190*/  MOV R49, UR8 ;  /* 0x0000000800317c02 */ /* 0x002fce0008000f00 */
.L_x_0:
[----:B------:R-:W2:Y:S02]  /*01a0*/  LDCU.64 UR8, c[0x0][0x8b0] ;  /* 0x00011600ff0877ac */ /* 0x000ea40008000a00 */
[----:B--2---:R-:W-:-:S04]  /*01b0*/  UISETP.NE.U32.AND UP0, UPT, UR8, URZ, UPT ;  /* 0x000000ff0800728c */ /* 0x004fc8000bf05070 */
[----:B------:R-:W-:-:S09]  /*01c0*/  UISETP.NE.AND.EX UP0, UPT, UR9, URZ, UPT, UP0 ;  /* 0x000000ff0900728c */ /* 0x000fd2000bf05300 */
[----:B------:R-:W-:Y:S05]  /*01d0*/  BRA.U UP0, `(.L_x_2) ;  /* 0x0000000100247547 */ /* 0x000fea000b800000 */
[----:B------:R-:W2:Y:S02]  /*01e0*/  LDCU.64 UR8, c[0x0][0x8a8] ;  /* 0x00011500ff0877ac */ /* 0x000ea40008000a00 */
[----:B--2---:R-:W-:-:S04]  /*01f0*/  UISETP.NE.U32.AND UP0, UPT, UR8, URZ, UPT ;  /* 0x000000ff0800728c */ /* 0x004fc8000bf05070 */
[----:B------:R-:W-:-:S09]  /*0200*/  UISETP.NE.AND.EX UP0, UPT, UR9, URZ, UPT, UP0 ;  /* 0x000000ff0900728c */ /* 0x000fd2000bf05300 */
[----:B------:R-:W-:Y:S05]  /*0210*/  BRA.U !UP0, `(.L_x_3) ;  /* 0x00000001080c7547 */ /* 0x000fea000b800000 */
[----:B-1----:R-:W1:Y:S02]  /*0220*/  LDC.64 R2, c[0x0][0x8a8] ;  /* 0x00022a00ff027b82 */ /* 0x002e640000000a00 */
[----:B-1----:R2:W5:Y:S01]  /*0230*/  LDG.E R47, desc[UR46][R2.64] ;  /* 0x0000002e022f7981 */ /* 0x002562000c1e1900 */
[----:B------:R-:W-:Y:S05]  /*0240*/  BRA `(.L_x_2) ;  /* 0x0000000000087947 */ /* 0x000fea0003800000 */
.L_x_3:
[----:B------:R-:W2:Y:S02]  /*0250*/  LDCU UR8, c[0x0][0x8a0] ;  /* 0x00011400ff0877ac */ /* 0x000ea40008000800 */
[----:B--2---:R-:W-:Y:S02]  /*0260*/  MOV R47, UR8 ;  /* 0x00000008002f7c02 */ /* 0x004fe40008000f00 */
.L_x_2:
[----:B------:R-:W-:Y:S01]  /*0270*/  IMAD.U32 R0, RZ, RZ, UR10 ;  /* 0x0000000aff007e24 */ /* 0x000fe2000f8e00ff */
[----:B------:R-:W-:Y:S04]  /*0280*/  BSSY.RECONVERGENT B0, `(.L_x_4) ;  /* 0x000000c000007945 */ /* 0x000fe80003800200 */
[C---:B------:R-:W-:Y:S02]  /*0290*/  ISETP.NE.OR P2, PT, R0.reuse, 0x1, !P1 ;  /* 0x000000010000780c */ /* 0x040fe40004f45670 */
[----:B------:R-:W-:-:S11]  /*02a0*/  ISETP.NE.OR P0, PT, R0, 0x3, !P1 ;  /* 0x000000030000780c */ /* 0x000fd60004f05670 */
[----:B------:R-:W-:Y:S05]  /*02b0*/  @P2 BRA `(.L_x_5) ;  /* 0x0000000000202947 */ /* 0x000fea0003800000 */
[----:B------:R-:W3:Y:S02]  /*02c0*/  LDCU.64 UR8, c[0x0][0x348] ;  /* 0x00006900ff0877ac */ /* 0x000ee40008000a00 */
[----:B---3--:R-:W-:Y:S02]  /*02d0*/  UIADD3 UR12, UP1, UPT, UR8, 0x80, URZ ;  /* 0x00000080080c7890 */ /* 0x008fe4000ff3e0ff */
[----:B------:R-:W-:Y:S02]  /*02e0*/  UIADD3 UR8, UP0, UPT, UR8, 0x180, URZ ;  /* 0x0000018008087890 */ /* 0x000fe4000ff1e0ff */
[----:B------:R-:W-:Y:S02]  /*02f0*/  UIADD3.X UR13, UPT, UPT, URZ, UR9, URZ, UP1, !UPT ;  /* 0x00000009ff0d7290 */ /* 0x000fe40008ffe4ff */
[----:B------:R-:W-:-:S07]  /*0300*/  UIADD3.X UR9, UPT, UPT, URZ, UR9, URZ, UP0, !UPT ;  /* 0x00000009ff097290 */ /* 0x000fce00087fe4ff */
[----:B------:R3:W-:Y:S02]  /*0310*/  UTMACCTL.PF [UR12] ;  /* 0x000000000c0079b9 */ /* 0x0007e40008040000 */
[----:B------:R3:W-:Y:S02]  /*0320*/  UTMACCTL.PF [UR8] ;  /* 0x00000000080079b9 */ /* 0x0007e40008040000 */
[----:B---3--:R-:W-:Y:S01]  /*0330*/  NOP ;  /* 0x0000000000007918 */ /* 0x008fe20000000000 */
.L_x_5:
[----:B------:R-:W-:Y:S05]  /*0340*/  BSYNC.RECONVERGENT B0 ;  /* 0x0000000000007941 */ /* 0x000fea0003800200 */
.L_x_4:
[----:B------:R-:W-:Y:S04]  /*0350*/  BSSY.RECONVERGENT B0, `(.L_x_6) ;  /* 0x000000a000007945 */ /* 0x000fe80003800200 */
        /* <DEDUP_REMOVED lines=9> */
.L_x_7:
[----:B------:R-:W-:Y:S05]  /*03f0*/  BSYNC.RECONVERGENT B0 ;  /* 0x0000000000007941 */ /* 0x000fea0003800200 */
.L_x_6:
[----:B------:R-:W3:Y:S01]  /*0400*/  LDCU.64 UR8, c[0x0][0x888] ;  /* 0x00011100ff0877ac */ /* 0x000ee20008000a00 */
[----:B------:R-:W-:Y:S02]  /*0410*/  UISETP.EQ.U32.AND UP1, UPT, UR6, URZ, UPT ;  /* 0x000000ff0600728c */ /* 0x000fe4000bf22070 */
[----:B------:R-:W-:Y:S02]  /*0420*/  UPLOP3.LUT UP5, UPT, UPT, UPT, UPT, 0x80, 0x8 ;  /* 0x000000000008789c */ /* 0x000fe40003faf070 */
[----:B---3--:R-:W-:-:S04]  /*0430*/  UISETP.NE.U32.AND UP0, UPT, UR8, URZ, UPT ;  /* 0x000000ff0800728c */ /* 0x008fc8000bf05070 */
[----:B------:R-:W-:-:S04]  /*0440*/  UISETP.NE.AND.EX UP0, UPT, UR9, URZ, UPT, UP0 ;  /* 0x000000ff0900728c */ /* 0x000fc8000bf05300 */
[----:B------:R-:W-:-:S04]  /*0450*/  UISETP.EQ.OR.EX UP2, UPT, UR7, URZ, !UP0, UP1 ;  /* 0x000000ff0700728c */ /* 0x000fc8000c742710 */
[----:B------:R-:W-:-:S05]  /*0460*/  UP2UR UR53, UPR, URZ, 0x4 ;  /* 0x00000004ff357883 */ /* 0x000fca0008000000 */
[----:B------:R-:W-:Y:S07]  /*0470*/  BRA.U !UP2, `(.L_x_8) ;  /* 0x000000010a207547 */ /* 0x000fee000b800000 */
[----:B------:R-:W-:Y:S01]  /*0480*/  UISETP.NE.U32.AND UP2, UPT, UR6, URZ, UPT ;  /* 0x000000ff0600728c */ /* 0x000fe2000bf45070 */
[----:B-----5:R-:W-:Y:S01]  /*0490*/  FSETP.NEU.AND P0, PT, R49, RZ, PT ;  /* 0x000000ff3100720b */ /* 0x020fe20003f0d000 */
[----:B------:R-:W-:Y:S02]  /*04a0*/  USEL UR6, URZ, 0xffffffff, UP0 ;  /* 0xffffffffff067887 */ /* 0x000fe40008000000 */
[----:B------:R-:W-:-:S10]  /*04b0*/  UISETP.NE.AND.EX UP2, UPT, UR7, URZ, UPT, UP2 ;  /* 0x000000ff0700728c */ /* 0x000fd4000bf45320 */
[----:B------:R-:W-:Y:S01]  /*04c0*/  VOTEU.ANY UP1, P0 ;  /* 0x0000000000ff7886 */ /* 0x000fe20000020100 */
[----:B------:R-:W-:-:S04]  /*04d0*/  @!UP2 USEL UR6, URZ, 0xffffffff, UP1 ;  /* 0xffffffffff06a887 */ /* 0x000fc80008800000 */
[----:B------:R-:W-:-:S04]  /*04e0*/  ULOP3.LUT UR6, UR6, 0x1, URZ, 0xc0, !UPT ;  /* 0x0000000106067892 */ /* 0x000fc8000f8ec0ff */
[----:B------:R-:W-:-:S11]  /*04f0*/  UISETP.NE.U32.AND UP5, UPT, UR6, 0x1, UPT ;  /* 0x000000010600788c */ /* 0x000fd6000bfa5070 */
.L_x_8:
[----:B------:R-:W3:Y:S01]  /*0500*/  SHFL.IDX PT, R0, R96, RZ, 0x1f ;  /* 0x00001fff60007589 */ /* 0x000ee200000e0000 */
[----:B------:R-:W-:-:S04]  /*0510*/  UISETP.NE.AND UP1, UPT, UR10, 0x2, UPT ;  /* 0x000000020a00788c */ /* 0x000fc8000bf25270 */
[----:B------:R-:W-:Y:S02]  /*0520*/  UISETP.EQ.AND UP2, UPT, UR5, URZ, !UP1 ;  /* 0x000000ff0500728c */ /* 0x000fe4000cf42270 */
[----:B------:R-:W-:-:S04]  /*0530*/  USEL UR7, URZ, 0x1, UP1 ;  /* 0x00000001ff077887 */ /* 0x000fc80008800000 */
[----:B------:R-:W-:Y:S02]  /*0540*/  PLOP3.LUT P5, PT, P1, PT, UP2, 0x80, 0x8 ;  /* 0x000000000008781c */ /* 0x000fe40000faf028 */
[----:B---3--:R-:W-:-:S13]  /*0550*/  ISETP.NE.AND P0, PT, R0, RZ, PT ;  /* 0x000000ff0000720c */ /* 0x008fda0003f05270 */
[----:B------:R-:W-:Y:S05]  /*0560*/  @P0 BRA `(.L_x_9) ;  /* 0x0000000000800947 */ /* 0x000fea0003800000 */
[----:B------:R-:W-:Y:S01]  /*0570*/  ELECT P0, URZ, PT ;  /* 0x0000000000ff782f */ /* 0x000fe20003800000 */
[----:B------:R-:W-:-:S12]  /*0580*/  BSSY.RECONVERGENT B0, `(.L_x_9) ;  /* 0x000001e000007945 */ /* 0x000fd80003800200 */
[----:B------:R-:W-:Y:S05]  /*0590*/  @!P0 BRA `(.L_x_10) ;  /* 0x0000000000708947 */ /* 0x000fea0003800000 */
[----:B------:R-:W-:Y:S01]  /*05a0*/  UMOV UR8, 0x400 ;  /* 0x0000040000087882 */ /* 0x000fe20000000000 */
[----:B------:R-:W-:Y:S01]  /*05b0*/  UMOV UR6, 0x1 ;  /* 0x0000000100067882 */ /* 0x000fe20000000000 */
[----:B------:R-:W-:Y:S02]  /*05c0*/  ULEA UR8, UR37, UR8, 0x18 ;  /* 0x0000000825087291 */ /* 0x000fe4000f8ec0ff */
[----:B------:R-:W-:-:S04]  /*05d0*/  UIADD3 UR12, UPT, UPT, -UR6, 0x100000, URZ ;  /* 0x00100000060c7890 */ /* 0x000fc8000fffe1ff */
[----:B------:R-:W-:Y:S02]  /*05e0*/  USHF.L.U32 UR13, UR12, 0xb, URZ ;  /* 0x0000000b0c0d7899 */ /* 0x000fe400080006ff */
[----:B------:R-:W-:Y:S01]  /*05f0*/  USHF.L.U32 UR12, UR12, 0x1, URZ ;  /* 0x000000010c0c7899 */ /* 0x000fe200080006ff */
[----:B------:R-:W3:Y:S11]  /*0600*/  FENCE.VIEW.ASYNC.S ;  /* 0x00000000000073c6 */ /* 0x000ef60000000000 */
[----:B---3--:R3:W4:Y:S01]  /*0610*/  SYNCS.EXCH.64 URZ, [UR8], UR12 ;  /* 0x0000000c08ff75b2 */ /* 0x0087220008000100 */
[----:B------:R3:W1:Y:S01]  /*0620*/  SYNCS.EXCH.64 URZ, [UR8+0x50], UR12 ;  /* 0x0000500c08ff75b2 */ /* 0x0006620008000100 */
        /* <DEDUP_REMOVED lines=17> */
[----:B------:R3:W1:Y:S02]  /*0740*/  SYNCS.EXCH.64 URZ, [UR8+0x98], UR12 ;  /* 0x0000980c08ff75b2 */ /* 0x0006640008000100 */
[----:B---3--:R-:W-:Y:S01]  /*0750*/  NOP ;  /* 0x0000000000007918 */ /* 0x008fe20000000000 */
.L_x_10:
[----:B------:R-:W-:Y:S05]  /*0760*/  BSYNC.RECONVERGENT B0 ;  /* 0x0000000000007941 */ /* 0x000fea0003800200 */
.L_x_9:
[----:B------:R-:W3:Y:S01]  /*0770*/  SHFL.IDX PT, R0, R96, RZ, 0x1f ;  /* 0x00001fff60007589 */ /* 0x000ee200000e0000 */
[----:B------:R-:W-:Y:S01]  /*0780*/  NOP ;  /* 0x0000000000007918 */ /* 0x000fe20000000000 */
[----:B---3--:R-:W-:-:S13]  /*0790*/  ISETP.NE.AND P0, PT, R0, 0x1, PT ;  /* 0x000000010000780c */ /* 0x008fda0003f05270 */
[----:B------:R-:W-:Y:S05]  /*07a0*/  @P0 BRA `(.L_x_11) ;  /* 0x00000000004c0947 */ /* 0x000fea0003800000 */
[----:B------:R-:W-:Y:S01]  /*07b0*/  UMOV UR9, 0x400 ;  /* 0x0000040000097882 */ /* 0x000fe20000000000 */
[----:B------:R-:W-:Y:S01]  /*07c0*/  UMOV UR8, 0x20 ;  /* 0x0000002000087882 */ /* 0x000fe20000000000 */
[----:B------:R-:W-:Y:S01]  /*07d0*/  UMOV UR6, 0x80 ;  /* 0x0000008000067882 */ /* 0x000fe20000000000 */
[----:B------:R-:W-:Y:S02]  /*07e0*/  ULEA UR9, UR37, UR9, 0x18 ;  /* 0x0000000925097291 */ /* 0x000fe4000f8ec0ff */
[----:B------:R-:W-:-:S04]  /*07f0*/  UIADD3 UR12, UPT, UPT, -UR8, 0x100000, URZ ;  /* 0x00100000080c7890 */ /* 0x000fc8000fffe1ff */
[----:B------:R-:W-:Y:S02]  /*0800*/  USHF.L.U32 UR13, UR12, 0xb, URZ ;  /* 0x0000000b0c0d7899 */ /* 0x000fe400080006ff */
[----:B------:R-:W-:Y:S02]  /*0810*/  USHF.L.U32 UR12, UR12, 0x1, URZ ;  /* 0x000000010c0c7899 */ /* 0x000fe400080006ff */
[----:B------:R-:W-:-:S04]  /*0820*/  UIADD3 UR14, UPT, UPT, -UR6, 0x100000, URZ ;  /* 0x00100000060e7890 */ /* 0x000fc8000fffe1ff */
[----:B------:R-:W-:Y:S02]  /*0830*/  USHF.L.U32 UR15, UR14, 0xb, URZ ;  /* 0x0000000b0e0f7899 */ /* 0x000fe400080006ff */
[----:B------:R-:W-:Y:S01]  /*0840*/  USHF.L.U32 UR14, UR14, 0x1, URZ ;  /* 0x000000010e0e7899 */ /* 0x000fe200080006ff */
[----:B------:R-:W-:Y:S01]  /*0850*/  ELECT P0, URZ, PT ;  /* 0x0000000000ff782f */ /* 0x000fe20003800000 */
[----:B------:R-:W3:Y:S02]  /*0860*/  FENCE.VIEW.ASYNC.S ;  /* 0x00000000000073c6 */ /* 0x000ee40000000000 */
[----:B---3--:R3:W1:Y:S08]  /*0870*/  SYNCS.EXCH.64 URZ, [UR9+0xa0], UR12 ;  /* 0x0000a00c09ff75b2 */ /* 0x0086700008000100 */
[----:B------:R3:W1:Y:S01]  /*0880*/  SYNCS.EXCH.64 URZ, [UR9+0xb8], UR14 ;  /* 0x0000b80e09ff75b2 */ /* 0x0006620008000100 */
[----:B------:R3:W1:Y:S01]  /*0890*/  SYNCS.EXCH.64 URZ, [UR9+0xa8], UR12 ;  /* 0x0000a80c09ff75b2 */ /* 0x0006620008000100 */
[----:B------:R3:W1:Y:S01]  /*08a0*/  SYNCS.EXCH.64 URZ, [UR9+0xc0], UR14 ;  /* 0x0000c00e09ff75b2 */ /* 0x0006620008000100 */
[----:B------:R3:W1:Y:S01]  /*08b0*/  SYNCS.EXCH.64 URZ, [UR9+0xb0], UR12 ;  /* 0x0000b00c09ff75b2 */ /* 0x0006620008000100 */
[----:B------:R3:W1:Y:S01]  /*08c0*/  SYNCS.EXCH.64 URZ, [UR9+0xc8], UR14 ;  /* 0x0000c80e09ff75b2 */ /* 0x0006620008000100 */
[----:B------:R-:W-:Y:S01]  /*08d0*/  NOP ;  /* 0x0000000000007918 */ /* 0x000fe20000000000 */
.L_x_11:
[----:B------:R-:W2:Y:S01]  /*08e0*/  SHFL.IDX PT, R0, R96, RZ, 0x1f ;  /* 0x00001fff60007589 */ /* 0x000ea200000e0000 */
[----:B------:R-:W-:Y:S01]  /*08f0*/  NOP ;  /* 0x0000000000007918 */ /* 0x000fe20000000000 */
[----:B--2---:R-:W-:-:S13]  /*0900*/  ISETP.NE.AND P0, PT, R0, 0x3, PT ;  /* 0x000000030000780c */ /* 0x004fda0003f05270 */
[----:B------:R-:W-:Y:S05]  /*0910*/  @P0 BRA `(.L_x_12) ;  /* 0x00000000002c0947 */ /* 0x000fea0003800000 */
[----:B------:R-:W-:Y:S01]  /*0920*/  UMOV UR8, 0x400 ;  /* 0x0000040000087882 */ /* 0x000fe20000000000 */
[----:B------:R-:W-:Y:S01]  /*0930*/  UMOV UR6, 0x20 ;  /* 0x0000002000067882 */ /* 0x000fe20000000000 */
[----:B------:R-:W-:Y:S02]  /*0940*/  ULEA UR8, UR37, UR8, 0x18 ;  /* 0x0000000825087291 */ /* 0x000fe4000f8ec0ff */
[----:B---3--:R-:W-:-:S04]  /*0950*/  UIADD3 UR12, UPT, UPT, -UR6, 0x100000, URZ ;  /* 0x00100000060c7890 */ /* 0x008fc8000fffe1ff */
[----:B------:R-:W-:Y:S02]  /*0960*/  USHF.L.U32 UR13, UR12, 0xb, URZ ;  /* 0x0000000b0c0d7899 */ /* 0x000fe400080006ff */
[----:B------:R-:W-:Y:S01]  /*0970*/  USHF.L.U32 UR12, UR12, 0x1, URZ ;  /* 0x000000010c0c7899 */ /* 0x000fe200080006ff */
[----:B------:R-:W-:Y:S01]  /*0980*/  ELECT P0, URZ, PT ;  /* 0x0000000000ff782f */ /* 0x000fe20003800000 */
[----:B------:R-:W2:Y:S10]  /*0990*/  FENCE.VIEW.ASYNC.S ;  /* 0x00000000000073c6 */ /* 0x000eb40000000000 */
[----:B--2---:R2:W3:Y:S01]  /*09a0*/  SYNCS.EXCH.64 URZ, [UR8+0xd0], UR12 ;  /* 0x0000d00c08ff75b2 */ /* 0x0044e20008000100 */
[----:B------:R2:W1:Y:S01]  /*09b0*/  SYNCS.EXCH.64 URZ, [UR8+0xd8], UR12 ;  /* 0x0000d80c08ff75b2 */ /* 0x0004620008000100 */
[----:B------:R-:W-:Y:S01]  /*09c0*/  NOP ;  /* 0x0000000000007918 */ /* 0x000fe20000000000 */
.L_x_12:
[----:B------:R-:W4:Y:S01]  /*09d0*/  SHFL.IDX PT, R0, R96, RZ, 0x1f ;  /* 0x00001fff60007589 */ /* 0x000f2200000e0000 */
[----:B------:R-:W-:Y:S01]  /*09e0*/  NOP ;  /* 0x0000000000007918 */ /* 0x000fe20000000000 */
[----:B----4-:R-:W-:-:S13]  /*09f0*/  ISETP.NE.AND P0, PT, R0, 0x4, PT ;  /* 0x000000040000780c */ /* 0x010fda0003f05270 */
[----:B------:R-:W-:Y:S05]  /*0a00*/  @P0 BRA `(.L_x_13) ;  /* 0x0000000000480947 */ /* 0x000fea0003800000 */
[----:B---3--:R-:W-:Y:S01]  /*0a10*/  UMOV UR9, 0x1e0 ;  /* 0x000001e000097882 */ /* 0x008fe20000000000 */
[----:B--2---:R-:W-:Y:S01]  /*0a20*/  UMOV UR8, 0x400 ;  /* 0x0000040000087882 */ /* 0x004fe20000000000 */
[----:B------:R-:W-:Y:S01]  /*0a30*/  USEL UR9, UR9, 0x1a0, UP5 ;  /* 0x000001a009097887 */ /* 0x000fe2000a800000 */
        /* <DEDUP_REMOVED lines=9> */
[----:B------:R-:W2:Y:S02]  /*0ad0*/  FENCE.VIEW.ASYNC.S ;  /* 0x00000000000073c6 */ /* 0x000ea40000000000 */
[----:B--2---:R4:W2:Y:S08]  /*0ae0*/  SYNCS.EXCH.64 URZ, [UR8+0xe0], UR12 ;  /* 0x0000e00c08ff75b2 */ /* 0x0048b00008000100 */
[----:B------:R4:W3:Y:S01]  /*0af0*/  SYNCS.EXCH.64 URZ, [UR8+0xf0], UR14 ;  /* 0x0000f00e08ff75b2 */ /* 0x0008e20008000100 */
[----:B------:R4:W1:Y:S01]  /*0b00*/  SYNCS.EXCH.64 URZ, [UR8+0xe8], UR12 ;  /* 0x0000e80c08ff75b2 */ /* 0x0008620008000100 */
[----:B------:R4:W1:Y:S02]  /*0b10*/  SYNCS.EXCH.64 URZ, [UR8+0xf8], UR14 ;  /* 0x0000f80e08ff75b2 */ /* 0x0008640008000100 */
[----:B----4-:R-:W-:Y:S01]  /*0b20*/  NOP ;  /* 0x0000000000007918 */ /* 0x010fe20000000000 */
.L_x_13:
[----:B------:R-:W4:Y:S01]  /*0b30*/  SHFL.IDX PT, R0, R96, RZ, 0x1f ;  /* 0x00001fff60007589 */ /* 0x000f2200000e0000 */
[----:B------:R-:W-:Y:S01]  /*0b40*/  NOP ;  /* 0x0000000000007918 */ /* 0x000fe20000000000 */
[----:B----4-:R-:W-:-:S13]  /*0b50*/  ISETP.NE.AND P0, PT, R0, 0x5, PT ;  /* 0x000000050000780c */ /* 0x010fda0003f05270 */
[----:B------:R-:W-:Y:S05]  /*0b60*/  @P0 BRA `(.L_x_14) ;  /* 0x0000000000540947 */ /* 0x000fea0003800000 */
[----:B---3--:R-:W-:Y:S01]  /*0b70*/  UMOV UR9, 0x400 ;  /* 0x0000040000097882 */ /* 0x008fe20000000000 */
[----:B--2---:R-:W-:Y:S01]  /*0b80*/  UMOV UR8, 0x1 ;  /* 0x0000000100087882 */ /* 0x004fe20000000000 */
        /* <DEDUP_REMOVED lines=13> */
[----:B------:R4:W1:Y:S01]  /*0c60*/  SYNCS.EXCH.64 URZ, [UR9+0x128], UR14 ;  /* 0x0001280e09ff75b2 */ /* 0x0008620008000100 */
[----:B------:R4:W1:Y:S01]  /*0c70*/  SYNCS.EXCH.64 URZ, [UR9+0x110], UR12 ;  /* 0x0001100c09ff75b2 */ /* 0x0008620008000100 */
[----:B------:R4:W1:Y:S01]  /*0c80*/  SYNCS.EXCH.64 URZ, [UR9+0x130], UR14 ;  /* 0x0001300e09ff75b2 */ /* 0x0008620008000100 */
[----:B------:R4:W1:Y:S01]  /*0c90*/  SYNCS.EXCH.64 URZ, [UR9+0x118], UR12 ;  /* 0x0001180c09ff75b2 */ /* 0x0008620008000100 */
[----:B------:R4:W1:Y:S02]  /*0ca0*/  SYNCS.EXCH.64 URZ, [UR9+0x138], UR14 ;  /* 0x0001380e09ff75b2 */ /* 0x0008640008000100 */
[----:B----4-:R-:W-:Y:S01]  /*0cb0*/  NOP ;  /* 0x0000000000007918 */ /* 0x010fe20000000000 */
.L_x_14:
[----:B------:R-:W4:Y:S01]  /*0cc0*/  SHFL.IDX PT, R0, R96, RZ, 0x1f ;  /* 0x00001fff60007589 */ /* 0x000f2200000e0000 */
[----:B------:R-:W-:Y:S01]  /*0cd0*/  ISETP.NE.OR P1, PT, RZ, UR10, !P1 ;  /* 0x0000000aff007c0c */ /* 0x000fe2000cf25670 */
[----:B------:R-:W-:Y:S01]  /*0ce0*/  NOP ;  /* 0x0000000000007918 */ /* 0x000fe20000000000 */
[----:B----4-:R-:W-:-:S13]  /*0cf0*/  ISETP.NE.AND P0, PT, R0, 0x3, PT ;  /* 0x000000030000780c */ /* 0x010fda0003f05270 */
[----:B------:R-:W-:Y:S05]  /*0d00*/  @P0 BRA `(.L_x_15) ;  /* 0x0000000000340947 */ /* 0x000fea0003800000 */
[----:B--2---:R-:W-:Y:S01]  /*0d10*/  UMOV UR8, 0x400 ;  /* 0x0000040000087882 */ /* 0x004fe20000000000 */
[----:B------:R-:W-:Y:S01]  /*0d20*/  UMOV UR6, 0x20 ;  /* 0x0000002000067882 */ /* 0x000fe20000000000 */
[----:B------:R-:W-:Y:S02]  /*0d30*/  ULEA UR8, UR37, UR8, 0x18 ;  /* 0x0000000825087291 */ /* 0x000fe4000f8ec0ff */
[----:B---3--:R-:W-:-:S04]  /*0d40*/  UIADD3 UR12, UPT, UPT, -UR6, 0x100000, URZ ;  /* 0x00100000060c7890 */ /* 0x008fc8000fffe1ff */
[----:B------:R-:W-:Y:S02]  /*0d50*/  USHF.L.U32 UR13, UR12, 0xb, URZ ;  /* 0x0000000b0c0d7899 */ /* 0x000fe400080006ff */
[----:B------:R-:W-:Y:S01]  /*0d60*/  USHF.L.U32 UR12, UR12, 0x1, URZ ;  /* 0x000000010c0c7899 */ /* 0x000fe200080006ff */
[----:B------:R-:W-:Y:S01]  /*0d70*/  ELECT P0, URZ, PT ;  /* 0x0000000000ff782f */ /* 0x000fe20003800000 */
[----:B------:R-:W2:Y:S10]  /*0d80*/  FENCE.VIEW.ASYNC.S ;  /* 0x00000000000073c6 */ /* 0x000eb40000000000 */
[----:B--2---:R4:W2:Y:S01]  /*0d90*/  SYNCS.EXCH.64 URZ, [UR8+0x140], UR12 ;  /* 0x0001400c08ff75b2 */ /* 0x0048a20008000100 */
[----:B------:R4:W3:Y:S01]  /*0da0*/  SYNCS.EXCH.64 URZ, [UR8+0x150], UR12 ;  /* 0x0001500c08ff75b2 */ /* 0x0008e20008000100 */
[----:B------:R4:W1:Y:S01]  /*0db0*/  SYNCS.EXCH.64 URZ, [UR8+0x148], UR12 ;  /* 0x0001480c08ff75b2 */ /* 0x0008620008000100 */
[----:B------:R4:W1:Y:S02]  /*0dc0*/  SYNCS.EXCH.64 URZ, [UR8+0x158], UR12 ;  /* 0x0001580c08ff75b2 */ /* 0x0008640008000100 */
[----:B----4-:R-:W-:Y:S01]  /*0dd0*/  NOP ;  /* 0x0000000000007918 */ /* 0x010fe20000000000 */
.L_x_15:
[----:B------:R-:W-:Y:S01]  /*0de0*/  VOTEU.ALL UP1, P1 ;  /* 0x0000000000ff7886 */ /* 0x000fe20000820000 */
[----:B--2---:R-:W2:Y:S01]  /*0df0*/  LDCU UR8, c[0x0][0x36c] ;  /* 0x00006d80ff0877ac */ /* 0x004ea20008000800 */
[----:B------:R-:W-:Y:S01]  /*0e00*/  NOP ;  /* 0x0000000000007918 */ /* 0x000fe20000000000 */
[----:B------:R-:W-:Y:S01]  /*0e10*/  LOP3.LUT R10, R97, 0x1f, RZ, 0xc0, !PT ;  /* 0x0000001f610a7812 */ /* 0x000fe200078ec0ff */
[----:B---3--:R-:W-:Y:S01]  /*0e20*/  UMOV UR12, 0x20 ;  /* 0x00000020000c7882 */ /* 0x008fe20000000000 */
[----:B------:R-:W-:Y:S01]  /*0e30*/  @!UP1 UMOV UR6, 0x400 ;  /* 0x0000040000069882 */ /* 0x000fe20000000000 */
[----:B------:R-:W-:-:S04]  /*0e40*/  @!UP1 UIADD3 UR12, UPT, UPT, -UR12, 0x100000, URZ ;  /* 0x001000000c0c9890 */ /* 0x000fc8000fffe1ff */
[----:B------:R-:W-:Y:S02]  /*0e50*/  @!UP1 USHF.L.U32 UR13, UR12, 0xb, URZ ;  /* 0x0000000b0c0d9899 */ /* 0x000fe400080006ff */
[----:B------:R-:W-:Y:S02]  /*0e60*/  @!UP1 USHF.L.U32 UR12, UR12, 0x1, URZ ;  /* 0x000000010c0c9899 */ /* 0x000fe400080006ff */
[----:B------:R-:W-:Y:S01]  /*0e70*/  @!UP1 ULEA UR6, UR37, UR6, 0x18 ;  /* 0x0000000625069291 */ /* 0x000fe2000f8ec0ff */
[----:B------:R-:W-:Y:S01]  /*0e80*/  VOTEU.ALL UP1, P1 ;  /* 0x0000000000ff7886 */ /* 0x000fe20000820000 */
[----:B------:R-:W-:Y:S01]  /*0e90*/  UISETP.NE.AND UP4, UPT, UR10, URZ, UPT ;  /* 0x000000ff0a00728c */ /* 0x000fe2000bf85270 */
[----:B------:R-:W3:Y:S09]  /*0ea0*/  FENCE.VIEW.ASYNC.S ;  /* 0x00000000000073c6 */ /* 0x000ef20000000000 */
[----:B---3--:R3:W4:Y:S01]  /*0eb0*/  @!UP1 SYNCS.EXCH.64 URZ, [UR6+0x160], UR12 ;  /* 0x0001600c06ff95b2 */ /* 0x0087220008000100 */
[----:B--2---:R-:W-:-:S09]  /*0ec0*/  UISETP.EQ.U32.AND UP1, UPT, UR8, 0x1, UPT ;  /* 0x000000010800788c */ /* 0x004fd2000bf22070 */
[----:B------:R-:W-:Y:S05]  /*0ed0*/  BRA.U !UP1, `(.L_x_16) ;  /* 0x0000000109087547 */ /* 0x000fea000b800000 */
[----:B-1--4-:R-:W-:Y:S01]  /*0ee0*/  UCGABAR_ARV ;  /* 0x00000000000079c7 */ /* 0x012fe20008000000 */
[----:B------:R-:W-:Y:S05]  /*0ef0*/  BRA `(.L_x_17) ;  /* 0x0000000000047947 */ /* 0x000fea0003800000 */
.L_x_16:
[----:B-1--4-:R-:W-:Y:S01]  /*0f00*/  NOP ;  /* 0x0000000000007918 */ /* 0x012fe20000000000 */
.L_x_17:
[----:B------:R-:W1:Y:S01]  /*0f10*/  S2R R15, SR_CTAID.Y ;  /* 0x00000000000f7919 */ /* 0x000e620000002600 */
[----:B------:R-:W-:-:S05]  /*0f20*/  CS2R.32 R91, SR_CgaSize ;  /* 0x00000000005b7805 */ /* 0x000fca0000008a00 */
[----:B------:R-:W-:-:S05]  /*0f30*/  IMAD R91, R91, -0xa0, RZ ;  /* 0xffffff605b5b7824 */ /* 0x000fca00078e02ff */
[----:B---3--:R-:W-:-:S14]  /*0f40*/  R2UR UR6, R91 ;  /* 0x000000005b0672ca */ /* 0x008fdc00000e0000 */
[----:B------:R-:W2:Y:S01]  /*0f50*/  LDCU UR6, c[0x0][UR6+0x2b4] ;  /* 0x00005680060677ac */ /* 0x000ea20008000800 */
[----:B------:R-:W-:-:S05]  /*0f60*/  CS2R.32 R0, SR_CgaSize ;  /* 0x0000000000007805 */ /* 0x000fca0000008a00 */
[----:B------:R-:W-:-:S06]  /*0f70*/  IMAD R0, R0, -0xa0, RZ ;  /* 0xffffff6000007824 */ /* 0x000fcc00078e02ff */
[----:B------:R-:W3:Y:S01]  /*0f80*/  LDC R0, c[0x0][R0+0x2a4] ;  /* 0x0000a90000007b82 */ /* 0x000ee20000000800 */
[----:B------:R-:W-:Y:S01]  /*0f90*/  PRMT R8, RZ, 0x7610, R8 ;  /* 0x00007610ff087816 */ /* 0x000fe20000000008 */
[----:B------:R-:W4:Y:S01]  /*0fa0*/  S2R R9, SR_CTAID.X ;  /* 0x0000000000097919 */ /* 0x000f220000002500 */
[----:B------:R-:W-:-:S05]  /*0fb0*/  CS2R.32 R91, SR_CgaSize ;  /* 0x00000000005b7805 */ /* 0x000fca0000008a00 */
[----:B------:R-:W-:-:S05]  /*0fc0*/  IMAD R91, R91, -0xa0, RZ ;  /* 0xffffff605b5b7824 */ /* 0x000fca00078e02ff */
[----:B------:R-:W-:-:S14]  /*0fd0*/  R2UR UR8, R91 ;  /* 0x000000005b0872ca */ /* 0x000fdc00000e0000 */
[----:B------:R-:W3:Y:S01]  /*0fe0*/  LDCU UR8, c[0x0][UR8+0x2b0] ;  /* 0x00005600080877ac */ /* 0x000ee20008000800 */
[----:B------:R-:W-:Y:S01]  /*0ff0*/  UISETP.NE.AND UP2, UPT, UR10, 0x2, UPT ;  /* 0x000000020a00788c */ /* 0x000fe2000bf45270 */
[----:B------:R-:W2:Y:S01]  /*1000*/  LDC R11, c[0x0][0xb24] ;  /* 0x0002c900ff0b7b82 */ /* 0x000ea20000000800 */
[----:B------:R-:W-:-:S05]  /*1010*/  CS2R.32 R2, SR_CgaSize ;  /* 0x0000000000027805 */ /* 0x000fca0000008a00 */
[----:B------:R-:W-:-:S06]  /*1020*/  IMAD R2, R2, -0xa0, RZ ;  /* 0xffffff6002027824 */ /* 0x000fcc00078e02ff */
[----:B------:R-:W3:Y:S08]  /*1030*/  LDC R2, c[0x0][R2+0x2a0] ;  /* 0x0000a80002027b82 */ /* 0x000ef00000000800 */
[----:B------:R-:W3:Y:S01]  /*1040*/  LDC R40, c[0x0][0xb24] ;  /* 0x0002c900ff287b82 */ /* 0x000ee20000000800 */
[----:B-1----:R-:W-:-:S07]  /*1050*/  I2FP.F32.U32 R90, R15 ;  /* 0x0000000f005a7245 */ /* 0x002fce0000201000 */
[----:B------:R-:W1:Y:S01]  /*1060*/  S2UR UR36, SR_CTAID.Z ;  /* 0x00000000002479c3 */ /* 0x000e620000002700 */
[----:B--2---:R-:W-:Y:S01]  /*1070*/  ISETP.GE.AND P0, PT, R11, 0x1, PT ;  /* 0x000000010b00780c */ /* 0x004fe20003f06270 */
[----:B----4-:R-:W-:Y:S01]  /*1080*/  IMAD.MOV.U32 R14, RZ, RZ, R9 ;  /* 0x000000ffff0e7224 */ /* 0x010fe200078e0009 */
[----:B------:R-:W-:Y:S01]  /*1090*/  I2FP.F32.U32 R91, R9 ;  /* 0x00000009005b7245 */ /* 0x000fe20000201000 */
[----:B------:R-:W-:Y:S01]  /*10a0*/  FMUL R90, R90, UR6 ;  /* 0x000000065a5a7c20 */ /* 0x000fe20008400000 */
[----:B------:R-:W2:Y:S03]  /*10b0*/  LDCU UR6, c[0x0][0xb30] ;  /* 0x00016600ff0677ac */ /* 0x000ea60008000800 */
[----:B---3--:R-:W-:Y:S02]  /*10c0*/  FMUL R91, R91, UR8 ;  /* 0x000000085b5b7c20 */ /* 0x008fe40008400000 */
[----:B------:R-:W3:Y:S08]  /*10d0*/  F2I.U32.TRUNC.NTZ R90, R90 ;  /* 0x0000005a005a7305 */ /* 0x000ef0000020f000 */
[----:B------:R-:W4:Y:S01]  /*10e0*/  F2I.U32.TRUNC.NTZ R91, R91 ;  /* 0x0000005b005b7305 */ /* 0x000f22000020f000 */
[----:B--2---:R-:W-:Y:S01]  /*10f0*/  UISETP.NE.AND UP3, UPT, UR6, 0x1, UPT ;  /* 0x000000010600788c */ /* 0x004fe2000bf65270 */
[----:B---3--:R-:W-:-:S05]  /*1100*/  IADD3 R90, PT, PT, -R90, RZ, RZ ;  /* 0x000000ff5a5a7210 */ /* 0x008fca0007ffe1ff */
[----:B------:R-:W-:Y:S01]  /*1110*/  IMAD R90, R0, R90, R15 ;  /* 0x0000005a005a7224 */ /* 0x000fe200078e020f */
[----:B------:R-:W-:Y:S01]  /*1120*/  PRMT R0, RZ, 0x7610, R0 ;  /* 0x00007610ff007816 */ /* 0x000fe20000000000 */
[----:B----4-:R-:W-:-:S04]  /*1130*/  IMAD.MOV R91, RZ, RZ, -R91 ;  /* 0x000000ffff5b7224 */ /* 0x010fc800078e0a5b */
[----:B------:R-:W-:Y:S01]  /*1140*/  IMAD R91, R2, R91, R9 ;  /* 0x0000005b025b7224 */ /* 0x000fe200078e0209 */
[----:B-1----:R-:W-:Y:S06]  /*1150*/  BRA.U UP4, `(.L_x_18) ;  /* 0x0000000104247547 */ /* 0x002fec000b800000 */
[----:B------:R-:W-:Y:S01]  /*1160*/  ISETP.NE.AND P1, PT, R90, RZ, PT ;  /* 0x000000ff5a00720c */ /* 0x000fe20003f25270 */
[----:B------:R-:W-:Y:S01]  /*1170*/  IMAD.MOV.U32 R0, RZ, RZ, 0x3 ;  /* 0x00000003ff007424 */ /* 0x000fe200078e00ff */
[C---:B------:R-:W-:Y:S02]  /*1180*/  LOP3.LUT R2, R91.reuse, 0xfffffffe, RZ, 0xc0, !PT ;  /* 0xfffffffe5b027812 */ /* 0x040fe400078ec0ff */
[----:B------:R-:W-:Y:S02]  /*1190*/  ISETP.LT.U32.OR P1, PT, R91, 0x2, !P1 ;  /* 0x000000025b00780c */ /* 0x000fe40004f21470 */
[----:B------:R-:W-:Y:S02]  /*11a0*/  SHF.L.U32 R0, R0, R2, RZ ;  /* 0x0000000200007219 */ /* 0x000fe400000006ff */
[----:B------:R-:W-:Y:S02]  /*11b0*/  SEL R4, RZ, 0x1, !P1 ;  /* 0x00000001ff047807 */ /* 0x000fe40004800000 */
[----:B------:R-:W-:-:S05]  /*11c0*/  SEL R3, RZ, 0x2, !P1 ;  /* 0x00000002ff037807 */ /* 0x000fca0004800000 */
[----:B------:R-:W-:-:S05]  /*11d0*/  IMAD.IADD R3, R4, 0x1, R3 ;  /* 0x0000000104037824 */ /* 0x000fca00078e0203 */
[----:B------:R-:W-:Y:S02]  /*11e0*/  PRMT R8, R3, 0x7610, R8 ;  /* 0x0000761003087816 */ /* 0x000fe40000000008 */
.L_x_18:
[----:B------:R-:W-:Y:S05]  /*11f0*/  @!P0 BRA `(.L_x_19) ;  /* 0x0000000000b88947 */ /* 0x000fea0003800000 */
[----:B------:R-:W1:Y:S01]  /*1200*/  LDC.64 R4, c[0x0][0xb18] ;  /* 0x0002c600ff047b82 */ /* 0x000e620000000a00 */
[----:B------:R-:W-:-:S07]  /*1210*/  ISETP.NE.AND P0, PT, R11, 0x1, PT ;  /* 0x000000010b00780c */ /* 0x000fce0003f05270 */
[----:B------:R-:W2:Y:S08]  /*1220*/  LDC R14, c[0x0][0xb0c] ;  /* 0x0002c300ff0e7b82 */ /* 0x000eb00000000800 */
[----:B------:R-:W3:Y:S08]  /*1230*/  LDC R16, c[0x0][0x370] ;  /* 0x0000dc00ff107b82 */ /* 0x000ef00000000800 */
[----:B------:R-:W4:Y:S01]  /*1240*/  LDC R13, c[0x0][0x374] ;  /* 0x0000dd00ff0d7b82 */ /* 0x000f220000000800 */
[----:B-1----:R-:W-:-:S07]  /*1250*/  ISETP.NE.AND P1, PT, R4, 0x1, PT ;  /* 0x000000010400780c */ /* 0x002fce0003f25270 */
[----:B------:R-:W3:Y:S01]  /*1260*/  LDC.64 R6, c[0x0][0xb10] ;  /* 0x0002c400ff067b82 */ /* 0x000ee20000000a00 */
[----:B--2---:R-:W-:-:S07]  /*1270*/  ISETP.NE.AND P2, PT, R14, 0x1, PT ;  /* 0x000000010e00780c */ /* 0x004fce0003f45270 */
[----:B------:R-:W1:Y:S08]  /*1280*/  LDC R12, c[0x0][0xb20] ;  /* 0x0002c800ff0c7b82 */ /* 0x000e700000000800 */
[----:B------:R-:W2:Y:S01]  /*1290*/  LDC.64 R2, c[0x0][0xb28] ;  /* 0x0002ca00ff027b82 */ /* 0x000ea20000000a00 */
[----:B----4-:R-:W-:-:S04]  /*12a0*/  IMAD.HI.U32 R17, R13, R5, RZ ;  /* 0x000000050d117227 */ /* 0x010fc800078e00ff */
[----:B------:R-:W-:-:S04]  /*12b0*/  IMAD.HI.U32 R5, R15, R5, RZ ;  /* 0x000000050f057227 */ /* 0x000fc800078e00ff */
[----:B---3--:R-:W-:-:S05]  /*12c0*/  IMAD.HI.U32 R18, R16, R6, RZ ;  /* 0x0000000610127227 */ /* 0x008fca00078e00ff */
[-C--:B------:R-:W-:Y:S01]  /*12d0*/  @P2 SHF.R.U32.HI R16, RZ, R7.reuse, R18 ;  /* 0x00000007ff102219 */ /* 0x080fe20000011612 */
[----:B------:R-:W-:Y:S01]  /*12e0*/  IMAD.HI.U32 R18, R9, R6, RZ ;  /* 0x0000000609127227 */ /* 0x000fe200078e00ff */
[-C--:B-1----:R-:W-:Y:S02]  /*12f0*/  @P1 SHF.R.U32.HI R13, RZ, R12.reuse, R17 ;  /* 0x0000000cff0d1219 */ /* 0x082fe40000011611 */
[----:B------:R-:W-:Y:S02]  /*1300*/  SHF.R.U32.HI R5, RZ, R12, R5 ;  /* 0x0000000cff057219 */ /* 0x000fe40000011605 */
[----:B------:R-:W-:Y:S02]  /*1310*/  SHF.R.U32.HI R18, RZ, R7, R18 ;  /* 0x00000007ff127219 */ /* 0x000fe40000011612 */
[----:B------:R-:W-:Y:S01]  /*1320*/  SEL R5, R15, R5, !P1 ;  /* 0x000000050f057207 */ /* 0x000fe20004800000 */
[----:B--2---:R-:W-:Y:S01]  /*1330*/  IMAD.HI.U32 R17, R13, R2, RZ ;  /* 0x000000020d117227 */ /* 0x004fe200078e00ff */
[----:B------:R-:W-:-:S03]  /*1340*/  SEL R18, R9, R18, !P2 ;  /* 0x0000001209127207 */ /* 0x000fc60005000000 */
[----:B------:R-:W-:Y:S01]  /*1350*/  IMAD.HI.U32 R6, R16, R2, RZ ;  /* 0x0000000210067227 */ /* 0x000fe200078e00ff */
[----:B------:R-:W-:-:S04]  /*1360*/  @P0 SHF.R.U32.HI R13, RZ, R3, R17 ;  /* 0x00000003ff0d0219 */ /* 0x000fc80000011611 */
[----:B------:R-:W-:Y:S01]  /*1370*/  @P0 SHF.R.U32.HI R16, RZ, R3, R6 ;  /* 0x00000003ff100219 */ /* 0x000fe20000011606 */
[----:B------:R-:W-:-:S04]  /*1380*/  IMAD R13, R13, R11, RZ ;  /* 0x0000000b0d0d7224 */ /* 0x000fc800078e02ff */
[----:B------:R-:W-:Y:S01]  /*1390*/  IMAD R6, R16, R11, RZ ;  /* 0x0000000b10067224 */ /* 0x000fe200078e02ff */
[----:B------:R-:W-:-:S04]  /*13a0*/  ISETP.GE.AND P1, PT, R5, R13, PT ;  /* 0x0000000d0500720c */ /* 0x000fc80003f26270 */
[----:B------:R-:W-:Y:S01]  /*13b0*/  ISETP.GE.OR P1, PT, R18, R6, P1 ;  /* 0x000000061200720c */ /* 0x000fe20000f26670 */
[----:B------:R-:W-:-:S05]  /*13c0*/  IMAD.HI.U32 R6, R5, R2, RZ ;  /* 0x0000000205067227 */ /* 0x000fca00078e00ff */
[----:B------:R-:W-:-:S04]  /*13d0*/  SHF.R.U32.HI R6, RZ, R3, R6 ;  /* 0x00000003ff067219 */ /* 0x000fc80000011606 */
[----:B------:R-:W-:-:S03]  /*13e0*/  SEL R6, R5, R6, !P0 ;  /* 0x0000000605067207 */ /* 0x000fc60004000000 */
[----:B------:R-:W-:Y:S01]  /*13f0*/  @!P1 IMAD.HI.U32 R7, R18, R2, RZ ;  /* 0x0000000212079227 */ /* 0x000fe200078e00ff */
[----:B------:R-:W-:-:S04]  /*1400*/  IADD3 R2, PT, PT, -R6, RZ, RZ ;  /* 0x000000ff06027210 */ /* 0x000fc80007ffe1ff */
[----:B------:R-:W-:Y:S01]  /*1410*/  @!P1 SHF.R.U32.HI R3, RZ, R3, R7 ;  /* 0x00000003ff039219 */ /* 0x000fe20000011607 */
[----:B------:R-:W-:Y:S01]  /*1420*/  IMAD R2, R11, R2, R5 ;  /* 0x000000020b027224 */ /* 0x000fe200078e0205 */
[----:B------:R-:W-:Y:S02]  /*1430*/  IADD3 R7, PT, PT, -R5, RZ, RZ ;  /* 0x000000ff05077210 */ /* 0x000fe40007ffe1ff */
[----:B------:R-:W-:-:S03]  /*1440*/  @!P1 SEL R3, R18, R3, !P0 ;  /* 0x0000000312039207 */ /* 0x000fc60004000000 */
[----:B------:R-:W-:Y:S02]  /*1450*/  IMAD R7, R4, R7, R15 ;  /* 0x0000000704077224 */ /* 0x000fe400078e020f */
[--C-:B------:R-:W-:Y:S02]  /*1460*/  @!P1 IMAD.IADD R6, R6, 0x1, -R3.reuse ;  /* 0x0000000106069824 */ /* 0x100fe400078e0a03 */
[----:B------:R-:W-:Y:S01]  /*1470*/  @!P1 IMAD R3, R2, R16, R3 ;  /* 0x0000001002039224 */ /* 0x000fe200078e0203 */
[----:B------:R-:W-:Y:S01]  /*1480*/  IADD3 R2, PT, PT, -R18, RZ, RZ ;  /* 0x000000ff12027210 */ /* 0x000fe20007ffe1ff */
[----:B------:R-:W-:Y:S02]  /*1490*/  @!P1 IMAD R5, R6, R11, R18 ;  /* 0x0000000b06059224 */ /* 0x000fe400078e0212 */
[----:B------:R-:W-:Y:S02]  /*14a0*/  @!P1 IMAD.MOV.U32 R18, RZ, RZ, R3 ;  /* 0x000000ffff129224 */ /* 0x000fe400078e0003 */
[----:B------:R-:W-:-:S02]  /*14b0*/  IMAD R2, R14, R2, R9 ;  /* 0x000000020e027224 */ /* 0x000fc400078e0209 */
[----:B------:R-:W-:Y:S02]  /*14c0*/  IMAD R15, R5, R4, R7 ;  /* 0x00000004050f7224 */ /* 0x000fe400078e0207 */
[----:B------:R-:W-:Y:S02]  /*14d0*/  IMAD R14, R18, R14, R2 ;  /* 0x0000000e120e7224 */ /* 0x000fe400078e0202 */
.L_x_19:
[----:B------:R-:W-:Y:S05]  /*14e0*/  BRA.U UP3, `(.L_x_20) ;  /* 0x0000000103407547 */ /* 0x000fea000b800000 */
[----:B------:R-:W1:Y:S08]  /*14f0*/  LDC.64 R4, c[0x0][0xb10] ;  /* 0x0002c400ff047b82 */ /* 0x000e700000000a00 */
[----:B------:R-:W2:Y:S08]  /*1500*/  LDC.64 R2, c[0x0][0xb18] ;  /* 0x0002c600ff027b82 */ /* 0x000eb00000000a00 */
[----:B------:R-:W3:Y:S08]  /*1510*/  LDC R6, c[0x0][0xb20] ;  /* 0x0002c800ff067b82 */ /* 0x000ef00000000800 */
[----:B------:R-:W4:Y:S01]  /*1520*/  LDC R7, c[0x0][0xb0c] ;  /* 0x0002c300ff077b82 */ /* 0x000f220000000800 */
[----:B-1----:R-:W-:-:S05]  /*1530*/  IMAD.HI.U32 R4, R14, R4, RZ ;  /* 0x000000040e047227 */ /* 0x002fca00078e00ff */
[----:B------:R-:W-:Y:S01]  /*1540*/  SHF.R.U32.HI R4, RZ, R5, R4 ;  /* 0x00000005ff047219 */ /* 0x000fe20000011604 */
[----:B--2---:R-:W-:Y:S01]  /*1550*/  IMAD.HI.U32 R3, R15, R3, RZ ;  /* 0x000000030f037227 */ /* 0x004fe200078e00ff */
[----:B------:R-:W-:-:S04]  /*1560*/  ISETP.NE.AND P0, PT, R2, 0x1, PT ;  /* 0x000000010200780c */ /* 0x000fc80003f05270 */
[----:B---3--:R-:W-:-:S04]  /*1570*/  SHF.R.U32.HI R3, RZ, R6, R3 ;  /* 0x00000006ff037219 */ /* 0x008fc80000011603 */
[----:B------:R-:W-:Y:S02]  /*1580*/  SEL R3, R15, R3, !P0 ;  /* 0x000000030f037207 */ /* 0x000fe40004000000 */
[----:B----4-:R-:W-:-:S04]  /*1590*/  ISETP.NE.AND P1, PT, R7, 0x1, PT ;  /* 0x000000010700780c */ /* 0x010fc80003f25270 */
[----:B------:R-:W-:-:S05]  /*15a0*/  SEL R5, R14, R4, !P1 ;  /* 0x000000040e057207 */ /* 0x000fca0004800000 */
[----:B------:R-:W-:Y:S02]  /*15b0*/  IMAD.IADD R4, R3, 0x1, -R5 ;  /* 0x0000000103047824 */ /* 0x000fe400078e0a05 */
[----:B------:R-:W-:Y:S02]  /*15c0*/  IMAD.IADD R3, R5, 0x1, -R3 ;  /* 0x0000000105037824 */ /* 0x000fe400078e0a03 */
[----:B------:R-:W-:Y:S02]  /*15d0*/  IMAD R14, R4, R7, R14 ;  /* 0x00000007040e7224 */ /* 0x000fe400078e020e */
[----:B------:R-:W-:Y:S02]  /*15e0*/  IMAD R15, R3, R2, R15 ;  /* 0x00000002030f7224 */ /* 0x000fe400078e020f */
.L_x_20:
[----:B------:R-:W-:Y:S05]  /*15f0*/  BRA.U !UP1, `(.L_x_21) ;  /* 0x00000001090c7547 */ /* 0x000fea000b800000 */
[----:B------:R-:W-:Y:S01]  /*1600*/  UCGABAR_WAIT ;  /* 0x0000000000007dc7 */ /* 0x000fe20008000000 */
[----:B------:R-:W-:Y:S01]  /*1610*/  CCTL.IVALL ;  /* 0x00000000ff00798f */ /* 0x000fe20002000000 */
[----:B------:R-:W-:Y:S05]  /*1620*/  BRA `(.L_x_22) ;  /* 0x0000000000047947 */ /* 0x000fea0003800000 */
.L_x_21:
[----:B------:R-:W-:Y:S06]  /*1630*/  BAR.SYNC.DEFER_BLOCKING 0x0 ;  /* 0x0000000000007b1d */ /* 0x000fec0000010000 */
.L_x_22:
[----:B------:R-:W-:Y:S05]  /*1640*/  BRA.U UP2, `(.L_x_23) ;  /* 0x00000015028c7547 */ /* 0x000fea000b800000 */
[----:B------:R-:W1:Y:S01]  /*1650*/  LDCU UR15, c[0x0][0x38c] ;  /* 0x00007180ff0f77ac */ /* 0x000e620008000800 */
[----:B------:R-:W2:Y:S01]  /*1660*/  LDC R8, c[0x0][0x370] ;  /* 0x0000dc00ff087b82 */ /* 0x000ea20000000800 */
[C---:B------:R-:W-:Y:S01]  /*1670*/  IMAD.SHL.U32 R19, R9.reuse, 0x20, RZ ;  /* 0x0000002009137824 */ /* 0x040fe200078e00ff */
[----:B------:R-:W-:Y:S01]  /*1680*/  PLOP3.LUT P1, PT, PT, PT, UP5, 0x80, 0x8 ;  /* 0x000000000008781c */ /* 0x000fe20003f2f058 */
[----:B------:R-:W-:Y:S01]  /*1690*/  UISETP.NE.AND UP1, UPT, UR10, URZ, UPT ;  /* 0x000000ff0a00728c */ /* 0x000fe2000bf25270 */
[----:B------:R-:W-:Y:S01]  /*16a0*/  ISETP.NE.AND P4, PT, R10, RZ, P5 ;  /* 0x000000ff0a00720c */ /* 0x000fe20002f85270 */
[----:B------:R-:W-:Y:S01]  /*16b0*/  IMAD.SHL.U32 R18, R9, 0x80, RZ ;  /* 0x0000008009127824 */ /* 0x000fe200078e00ff */
[----:B------:R-:W-:Y:S01]  /*16c0*/  PLOP3.LUT P1, PT, P1, PT, PT, 0x8, 0x80 ;  /* 0x000000000080781c */ /* 0x000fe20000f2e170 */
[----:B------:R-:W-:Y:S01]  /*16d0*/  IMAD.MOV.U32 R17, RZ, RZ, 0x1 ;  /* 0x00000001ff117424 */ /* 0x000fe200078e00ff */
[----:B------:R-:W3:Y:S01]  /*16e0*/  LDC R0, c[0x0][0x374] ;  /* 0x0000dd00ff007b82 */ /* 0x000ee20000000800 */
[----:B------:R-:W-:Y:S01]  /*16f0*/  IMAD.MOV.U32 R16, RZ, RZ, RZ ;  /* 0x000000ffff107224 */ /* 0x000fe200078e00ff */
[----:B------:R-:W-:Y:S01]  /*1700*/  CS2R R12, SRZ ;  /* 0x00000000000c7805 */ /* 0x000fe2000001ff00 */
[----:B------:R-:W-:Y:S01]  /*1710*/  IMAD.MOV.U32 R11, RZ, RZ, 0x1 ;  /* 0x00000001ff0b7424 */ /* 0x000fe200078e00ff */
[----:B------:R-:W-:Y:S01]  /*1720*/  LOP3.LUT R19, R19, 0x20, RZ, 0xc0, !PT ;  /* 0x0000002013137812 */ /* 0x000fe200078ec0ff */
[----:B------:R-:W4:Y:S01]  /*1730*/  LDCU.64 UR24, c[0x0][0x348] ;  /* 0x00006900ff1877ac */ /* 0x000f220008000a00 */
[----:B-1----:R-:W-:-:S02]  /*1740*/  UIADD3 UR4, UPT, UPT, UR15, 0x3f, URZ ;  /* 0x0000003f0f047890 */ /* 0x002fc4000fffe0ff */
[----:B------:R-:W-:Y:S02]  /*1750*/  USEL UR7, UR7, 0x2, UP1 ;  /* 0x0000000207077887 */ /* 0x000fe40008800000 */
[----:B------:R-:W-:Y:S01]  /*1760*/  USHF.R.S32.HI UR22, URZ, 0x1f, UR4 ;  /* 0x0000001fff167899 */ /* 0x000fe20008011404 */
[----:B------:R-:W-:-:S03]  /*1770*/  UMOV UR13, URZ ;  /* 0x000000ff000d7c82 */ /* 0x000fc60008000000 */
[----:B------:R-:W-:Y:S02]  /*1780*/  ULEA.HI UR22, UR22, UR4, URZ, 0x6 ;  /* 0x0000000416167291 */ /* 0x000fe4000f8f30ff */
[----:B------:R-:W-:Y:S02]  /*1790*/  UIADD3 UR4, UPT, UPT, UR15, -0x1, URZ ;  /* 0xffffffff0f047890 */ /* 0x000fe4000fffe0ff */
[----:B------:R-:W-:Y:S02]  /*17a0*/  USHF.R.S32.HI UR22, URZ, 0x6, UR22 ;  /* 0x00000006ff167899 */ /* 0x000fe40008011416 */
[----:B------:R-:W-:Y:S02]  /*17b0*/  UISETP.GE.U32.AND UP2, UPT, UR4, -0x7f, UPT ;  /* 0xffffff810400788c */ /* 0x000fe4000bf46070 */
[----:B------:R-:W-:Y:S02]  /*17c0*/  UISETP.LT.U32.AND UP0, UPT, UR22, 0xa, UPT ;  /* 0x0000000a1600788c */ /* 0x000fe4000bf01070 */
[----:B------:R-:W-:-:S02]  /*17d0*/  UIADD3 UR15, UPT, UPT, UR15, 0x7e, URZ ;  /* 0x0000007e0f0f7890 */ /* 0x000fc4000fffe0ff */
[----:B------:R-:W-:-:S04]  /*17e0*/  USEL UR21, UR22, 0xa, UP0 ;  /* 0x0000000a16157887 */ /* 0x000fc80008000000 */
[----:B------:R-:W-:Y:S02]  /*17f0*/  UIADD3 UR6, UPT, UPT, UR21, -0x1, URZ ;  /* 0xffffffff15067890 */ /* 0x000fe4000fffe0ff */
[----:B------:R-:W-:Y:S02]  /*1800*/  @UP2 UIADD3 UR6, UPT, UPT, UR21, URZ, URZ ;  /* 0x000000ff15062290 */ /* 0x000fe4000fffe0ff */
[----:B------:R-:W-:Y:S02]  /*1810*/  UIADD3 UR14, UPT, UPT, UR22, -UR21, URZ ;  /* 0x80000015160e7290 */ /* 0x000fe4000fffe0ff */
[----:B------:R-:W-:Y:S02]  /*1820*/  UIADD3 UR5, UPT, UPT, UR6, 0x1, URZ ;  /* 0x0000000106057890 */ /* 0x000fe4000fffe0ff */
[----:B--2-4-:R-:W-:-:S12]  /*1830*/  UIADD3 UR6, UPT, UPT, -UR6, URZ, URZ ;  /* 0x000000ff06067290 */ /* 0x014fd8000fffe1ff */
.L_x_43:
[----:B------:R-:W-:Y:S01]  /*1840*/  UISETP.NE.AND UP0, UPT, UR37, URZ, UPT ;  /* 0x000000ff2500728c */ /* 0x000fe2000bf05270 */
[----:B------:R-:W1:Y:S08]  /*1850*/  S2UR UR37, SR_CgaCtaId ;  /* 0x00000000002579c3 */ /* 0x000e700000008800 */
[----:B------:R-:W-:Y:S05]  /*1860*/  BRA.U UP0, `(.L_x_24) ;  /* 0x0000000100347547 */ /* 0x000fea000b800000 */
[----:B------:R-:W2:Y:S01]  /*1870*/  S2R R2, SR_CgaCtaId ;  /* 0x0000000000027919 */ /* 0x000ea20000008800 */
[----:B------:R-:W-:-:S04]  /*1880*/  MOV R3, 0x400 ;  /* 0x0000040000037802 */ /* 0x000fc80000000f00 */
[----:B--2---:R-:W-:Y:S02]  /*1890*/  LEA R2, R2, R3, 0x18 ;  /* 0x0000000302027211 */ /* 0x004fe400078ec0ff */
[----:B------:R-:W-:-:S03]  /*18a0*/  SHF.L.U32 R3, R11, 0x1f, RZ ;  /* 0x0000001f0b037819 */ /* 0x000fc600000006ff */
[----:B------:R-:W-:-:S04]  /*18b0*/  IMAD R2, R12, 0x8, R2 ;  /* 0x000000080c027824 */ /* 0x000fc800078e0202 */
[----:B------:R-:W2:Y:S02]  /*18c0*/  SYNCS.PHASECHK.TRANS64.TRYWAIT P0, [R2+URZ+0x150], R3 ;  /* 0x00015003020075a7 */ /* 0x000ea400080011ff */
[----:B--2---:R-:W-:Y:S05]  /*18d0*/  @!P0 BRA `(.L_x_25) ;  /* 0x0000006400e48947 */ /* 0x004fea0003800000 */
.L_x_140:
[----:B------:R-:W-:Y:S01]  /*18e0*/  VIADD R12, R12, 0x1 ;  /* 0x000000010c0c7836 */ /* 0x000fe20000000000 */
[----:B------:R2:W-:Y:S04]  /*18f0*/  SYNCS.ARRIVE.TRANS64.A1T0 RZ, [R2+URZ+0x140], RZ ;  /* 0x000140ff02ff79a7 */ /* 0x0005e800081000ff */
[----:B------:R-:W-:-:S04]  /*1900*/  ISETP.NE.AND P0, PT, R12, 0x2, PT ;  /* 0x000000020c00780c */ /* 0x000fc80003f05270 */
[----:B------:R-:W-:Y:S02]  /*1910*/  SEL R12, R12, RZ, P0 ;  /* 0x000000ff0c0c7207 */ /* 0x000fe40000000000 */
[----:B--2---:R-:W-:-:S04]  /*1920*/  SEL R2, RZ, 0x1, P0 ;  /* 0x00000001ff027807 */ /* 0x004fc80000000000 */
[----:B------:R-:W-:-:S07]  /*1930*/  LOP3.LUT R11, R11, R2, RZ, 0x3c, !PT ;  /* 0x000000020b0b7212 */ /* 0x000fce00078e3cff */
.L_x_24:
[----:B------:R-:W-:Y:S01]  /*1940*/  UMOV UR4, 0x400 ;  /* 0x0000040000047882 */ /* 0x000fe20000000000 */
[----:B------:R-:W-:Y:S01]  /*1950*/  SHF.L.U32 R2, R17, 0x1f, RZ ;  /* 0x0000001f11027819 */ /* 0x000fe200000006ff */
[----:B-1----:R-:W-:Y:S01]  /*1960*/  ULEA UR4, UR37, UR4, 0x18 ;  /* 0x0000000425047291 */ /* 0x002fe2000f8ec0ff */
[----:B------:R-:W-:Y:S01]  /*1970*/  R2UR UR35, R18 ;  /* 0x00000000122372ca */ /* 0x000fe200000e0000 */
[----:B------:R-:W-:Y:S01]  /*1980*/  UISETP.GE.U32.AND UP0, UPT, UR15, 0x7f, UPT ;  /* 0x0000007f0f00788c */ /* 0x000fe2000bf06070 */
[----:B------:R-:W-:Y:S01]  /*1990*/  R2UR UR11, R19 ;  /* 0x00000000130b72ca */ /* 0x000fe200000e0000 */
[----:B------:R-:W-:Y:S01]  /*19a0*/  ULEA UR8, UR13, UR4, 0x3 ;  /* 0x000000040d087291 */ /* 0x000fe2000f8e18ff */
[----:B------:R-:W-:-:S08]  /*19b0*/  UMOV UR23, URZ ;  /* 0x000000ff00177c82 */ /* 0x000fd00008000000 */
[----:B------:R1:W2:Y:S01]  /*19c0*/  SYNCS.PHASECHK.TRANS64.TRYWAIT P0, [UR8+0x50], R2 ;  /* 0x00005002ff0075a7 */ /* 0x0002a20008001108 */
[----:B------:R-:W-:-:S13]  /*19d0*/  R2UR UR8, R15 ;  /* 0x000000000f0872ca */ /* 0x000fda00000e0000 */
[----:B------:R-:W-:Y:S01]  /*19e0*/  ULEA UR11, UR8, UR11, 0x6 ;  /* 0x0000000b080b7291 */ /* 0x000fe2000f8e30ff */
[----:B-1----:R-:W-:-:S05]  /*19f0*/  LEA.HI R2, R14, R14, RZ, 0x1 ;  /* 0x0000000e0e027211 */ /* 0x002fca00078f08ff */
[----:B------:R-:W-:-:S05]  /*1a00*/  IMAD.SHL.U32 R2, R2, 0x80, RZ ;  /* 0x0000008002027824 */ /* 0x000fca00078e00ff */
[----:B------:R-:W-:-:S04]  /*1a10*/  LOP3.LUT R2, R2, 0xffffff00, RZ, 0xc0, !PT ;  /* 0xffffff0002027812 */ /* 0x000fc800078ec0ff */
[----:B------:R-:W-:-:S13]  /*1a20*/  R2UR UR9, R2 ;  /* 0x00000000020972ca */ /* 0x000fda00000e0000 */
[----:B------:R-:W-:Y:S01]  /*1a30*/  ULOP3.LUT UR35, UR9, 0x80, UR35, 0xf8, !UPT ;  /* 0x0000008009237892 */ /* 0x000fe2000f8ef823 */
[----:B------:R-:W-:Y:S11]  /*1a40*/  BRA.U !UP0, `(.L_x_26) ;  /* 0x0000000108c07547 */ /* 0x000ff6000b800000 */
[----:B------:R-:W-:Y:S01]  /*1a50*/  UMOV UR16, UR6 ;  /* 0x0000000600107c82 */ /* 0x000fe20008000000 */
[----:B------:R-:W-:Y:S01]  /*1a60*/  UMOV UR17, UR13 ;  /* 0x0000000d00117c82 */ /* 0x000fe20008000000 */
[----:B------:R-:W-:-:S05]  /*1a70*/  UMOV UR34, URZ ;  /* 0x000000ff00227c82 */ /* 0x000fca0008000000 */
.L_x_32:
[----:B------:R-:W-:Y:S01]  /*1a80*/  ULEA UR33, UR17, UR4, 0x3 ;  /* 0x0000000411217291 */ /* 0x000fe2000f8e18ff */
[----:B------:R-:W-:Y:S01]  /*1a90*/  @P5 MOV R3, 0xa000 ;  /* 0x0000a00000035802 */ /* 0x000fe20000000f00 */
[----:B-12-4-:R-:W-:Y:S10]  /*1aa0*/  @P0 BRA `(.L_x_27) ;  /* 0x00000000000c0947 */ /* 0x016ff40003800000 */
[----:B------:R-:W-:-:S04]  /*1ab0*/  SHF.L.U32 R4, R17, 0x1f, RZ ;  /* 0x0000001f11047819 */ /* 0x000fc800000006ff */
[----:B------:R-:W1:Y:S02]  /*1ac0*/  SYNCS.PHASECHK.TRANS64.TRYWAIT P0, [UR33+0x50], R4 ;  /* 0x00005004ff0075a7 */ /* 0x000e640008001121 */
[----:B-1----:R-:W-:Y:S05]  /*1ad0*/  @!P0 BRA `(.L_x_28) ;  /* 0x0000006400788947 */ /* 0x002fea0003800000 */
.L_x_27:
[----:B------:R2:W-:Y:S01]  /*1ae0*/  @P5 SYNCS.ARRIVE.TRANS64 RZ, [UR33], R3 ;  /* 0x00000003ffff59a7 */ /* 0x0005e20008000021 */
[----:B------:R-:W-:Y:S02]  /*1af0*/  ULOP3.LUT UR8, UR7, 0x2, URZ, 0xfc, !UPT ;  /* 0x0000000207087892 */ /* 0x000fe4000f8efcff */
[----:B------:R-:W-:Y:S02]  /*1b00*/  UIADD3 UR16, UPT, UPT, UR16, 0x1, URZ ;  /* 0x0000000110107890 */ /* 0x000fe4000fffe0ff */
[----:B------:R-:W-:Y:S02]  /*1b10*/  UISETP.NE.AND UP0, UPT, UR8, 0x2, UPT ;  /* 0x000000020800788c */ /* 0x000fe4000bf05270 */
[----:B------:R-:W-:-:S07]  /*1b20*/  UISETP.NE.AND UP2, UPT, UR16, 0x1, UPT ;  /* 0x000000011000788c */ /* 0x000fce000bf45270 */
[----:B------:R-:W-:Y:S05]  /*1b30*/  BRA.U UP0, `(.L_x_29) ;  /* 0x0000000100047547 */ /* 0x000fea000b800000 */
[----:B------:R-:W-:Y:S05]  /*1b40*/  BPT.TRAP 0x1 ;  /* 0x000000040000795c */ /* 0x000fea0000300000 */
.L_x_29:
[----:B------:R-:W-:Y:S04]  /*1b50*/  BSSY.RECONVERGENT B0, `(.L_x_30) ;  /* 0x0000003000007945 */ /* 0x000fe80003800200 */
[----:B------:R-:W-:Y:S05]  /*1b60*/  @!P4 BRA `(.L_x_31) ;  /* 0x000000000004c947 */ /* 0x000fea0003800000 */
[----:B------:R-:W-:Y:S05]  /*1b70*/  BPT.TRAP 0x1 ;  /* 0x000000040000795c */ /* 0x000fea0000300000 */
.L_x_31:
[----:B------:R-:W-:Y:S05]  /*1b80*/  BSYNC.RECONVERGENT B0 ;  /* 0x0000000000007941 */ /* 0x000fea0003800200 */
.L_x_30:
[----:B------:R-:W-:Y:S02]  /*1b90*/  UIADD3 UR13, UPT, UPT, UR17, 0x1, URZ ;  /* 0x00000001110d7890 */ /* 0x000fe4000fffe0ff */
[----:B------:R-:W-:Y:S02]  /*1ba0*/  ULEA UR32, UR17, UR4, 0xe ;  /* 0x0000000411207291 */ /* 0x000fe4000f8e70ff */
[----:B------:R-:W-:Y:S02]  /*1bb0*/  UISETP.NE.AND UP0, UPT, UR13, 0xa, UPT ;  /* 0x0000000a0d00788c */ /* 0x000fe4000bf05270 */
[----:B------:R-:W-:Y:S02]  /*1bc0*/  UIADD3 UR28, UP1, UPT, UR24, 0x80, URZ ;  /* 0x00000080181c7890 */ /* 0x000fe4000ff3e0ff */
[----:B------:R-:W-:Y:S02]  /*1bd0*/  USEL UR9, URZ, 0x1, UP0 ;  /* 0x00000001ff097887 */ /* 0x000fe40008000000 */
[----:B------:R-:W-:-:S02]  /*1be0*/  USEL UR13, UR13, URZ, UP0 ;  /* 0x000000ff0d0d7287 */ /* 0x000fc40008000000 */
[----:B------:R-:W-:Y:S02]  /*1bf0*/  UIADD3 UR26, UP0, UPT, UR24, 0x180, URZ ;  /* 0x00000180181a7890 */ /* 0x000fe4000ff1e0ff */
[----:B------:R-:W-:Y:S01]  /*1c00*/  ULEA UR8, UR13, UR4, 0x3 ;  /* 0x000000040d087291 */ /* 0x000fe2000f8e18ff */
[----:B------:R-:W-:Y:S01]  /*1c10*/  LOP3.LUT R17, R17, UR9, RZ, 0x3c, !PT ;  /* 0x0000000911117c12 */ /* 0x000fe2000f8e3cff */
[----:B------:R-:W-:Y:S02]  /*1c20*/  ULOP3.LUT UR33, UR33, 0xfefffff8, URZ, 0xc0, !UPT ;  /* 0xfefffff821217892 */ /* 0x000fe4000f8ec0ff */
[----:B------:R-:W-:Y:S01]  /*1c30*/  UIADD3.X UR29, UPT, UPT, URZ, UR25, URZ, UP1, !UPT ;  /* 0x00000019ff1d7290 */ /* 0x000fe20008ffe4ff */
[----:B-1----:R-:W-:Y:S01]  /*1c40*/  SHF.L.U32 R2, R17, 0x1f, RZ ;  /* 0x0000001f11027819 */ /* 0x002fe200000006ff */
[----:B------:R-:W-:Y:S02]  /*1c50*/  UIADD3 UR32, UPT, UPT, UR32, 0x6400, URZ ;  /* 0x0000640020207890 */ /* 0x000fe4000fffe0ff */
[----:B------:R-:W-:Y:S01]  /*1c60*/  UIADD3.X UR27, UPT, UPT, URZ, UR25, URZ, UP0, !UPT ;  /* 0x00000019ff1b7290 */ /* 0x000fe200087fe4ff */
[----:B------:R1:W4:Y:S01]  /*1c70*/  SYNCS.PHASECHK.TRANS64.TRYWAIT P0, [UR8+0x50], R2 ;  /* 0x00005002ff0075a7 */ /* 0x0003220008001108 */
[----:B------:R-:W-:Y:S01]  /*1c80*/  ULEA UR8, UR17, UR4, 0xc ;  /* 0x0000000411087291 */ /* 0x000fe2000f8e60ff */
[----:B------:R-:W-:Y:S01]  /*1c90*/  UMOV UR18, 0x0 ;  /* 0x0000000000127882 */ /* 0x000fe20000000000 */
[----:B------:R-:W-:-:S02]  /*1ca0*/  UMOV UR19, 0x10000000 ;  /* 0x1000000000137882 */ /* 0x000fc40000000000 */
[----:B------:R-:W-:Y:S01]  /*1cb0*/  UIADD3 UR8, UPT, UPT, UR8, 0x2e400, URZ ;  /* 0x0002e40008087890 */ /* 0x000fe2000fffe0ff */
[----:B------:R2:W-:Y:S01]  /*1cc0*/  UTMALDG.3D.2CTA [UR32], [UR28], desc[UR18] ;  /* 0x000012201c0075b4 */ /* 0x0005e20008211000 */
[----:B------:R-:W-:Y:S01]  /*1cd0*/  UMOV UR10, UR34 ;  /* 0x00000022000a7c82 */ /* 0x000fe20008000000 */
[----:B------:R-:W-:Y:S01]  /*1ce0*/  UMOV UR12, UR36 ;  /* 0x00000024000c7c82 */ /* 0x000fe20008000000 */
[----:B------:R-:W-:Y:S01]  /*1cf0*/  UMOV UR9, UR33 ;  /* 0x0000002100097c82 */ /* 0x000fe20008000000 */
[----:B------:R-:W-:Y:S01]  /*1d00*/  UMOV UR23, UR5 ;  /* 0x0000000500177c82 */ /* 0x000fe20008000000 */
[----:B------:R-:W-:-:S03]  /*1d10*/  UMOV UR17, UR13 ;  /* 0x0000000d00117c82 */ /* 0x000fc60008000000 */
[----:B------:R1:W-:Y:S01]  /*1d20*/  UTMALDG.3D.2CTA [UR8], [UR26], desc[UR18] ;  /* 0x000012081a0075b4 */ /* 0x0003e20008211000 */
[----:B--2---:R-:W-:Y:S01]  /*1d30*/  UIADD3 UR34, UPT, UPT, UR34, 0x40, URZ ;  /* 0x0000004022227890 */ /* 0x004fe2000fffe0ff */
[----:B------:R-:W-:Y:S11]  /*1d40*/  BRA.U UP2, `(.L_x_32) ;  /* 0xfffffffd024c7547 */ /* 0x000ff6000b83ffff */
.L_x_26:
[----:B-1----:R-:W-:Y:S01]  /*1d50*/  ULEA UR8, UR13, UR4, 0x3 ;  /* 0x000000040d087291 */ /* 0x002fe2000f8e18ff */
[----:B------:R-:W-:Y:S01]  /*1d60*/  SHF.L.U32 R2, R17, 0x1f, RZ ;  /* 0x0000001f11027819 */ /* 0x000fe200000006ff */
[----:B------:R-:W-:Y:S01]  /*1d70*/  @!P1 SYNCS.ARRIVE.TRANS64.A1T0 RZ, [UR4+0xd8], RZ ;  /* 0x0000d8ffffff99a7 */ /* 0x000fe20008100004 */
[----:B------:R-:W-:-:S06]  /*1d80*/  UISETP.GT.AND UP0, UPT, UR22, UR21, UPT ;  /* 0x000000151600728c */ /* 0x000fcc000bf04270 */
[----:B--2-4-:R1:W2:Y:S03]  /*1d90*/  SYNCS.PHASECHK.TRANS64.TRYWAIT P0, [UR8+0x50], R2 ;  /* 0x00005002ff0075a7 */ /* 0x0142a60008001108 */
[----:B------:R-:W-:Y:S05]  /*1da0*/  BRA.U !UP0, `(.L_x_33) ;  /* 0x0000000108c07547 */ /* 0x000fea000b800000 */
[----:B------:R-:W-:Y:S01]  /*1db0*/  UIADD3 UR26, UPT, UPT, UR14, UR23, URZ ;  /* 0x000000170e1a7290 */ /* 0x000fe2000fffe0ff */
[----:B------:R-:W-:-:S11]  /*1dc0*/  UMOV UR27, UR13 ;  /* 0x0000000d001b7c82 */ /* 0x000fd60008000000 */
.L_x_39:
[----:B------:R-:W-:Y:S01]  /*1dd0*/  ULEA UR17, UR27, UR4, 0x3 ;  /* 0x000000041b117291 */ /* 0x000fe2000f8e18ff */
[----:B--2---:R-:W-:Y:S01]  /*1de0*/  @P5 MOV R3, 0xa000 ;  /* 0x0000a00000035802 */ /* 0x004fe20000000f00 */
[----:B-12---:R-:W-:Y:S10]  /*1df0*/  @P0 BRA `(.L_x_34) ;  /* 0x00000000000c0947 */ /* 0x006ff40003800000 */
[----:B------:R-:W-:-:S04]  /*1e00*/  SHF.L.U32 R4, R17, 0x1f, RZ ;  /* 0x0000001f11047819 */ /* 0x000fc800000006ff */
[----:B------:R-:W2:Y:S02]  /*1e10*/  SYNCS.PHASECHK.TRANS64.TRYWAIT P0, [UR17+0x50], R4 ;  /* 0x00005004ff0075a7 */ /* 0x000ea40008001111 */
[----:B--2---:R-:W-:Y:S05]  /*1e20*/  @!P0 BRA `(.L_x_35) ;  /* 0x0000006000bc8947 */ /* 0x004fea0003800000 */
.L_x_34:
[----:B------:R2:W-:Y:S01]  /*1e30*/  @P5 SYNCS.ARRIVE.TRANS64 RZ, [UR17], R3 ;  /* 0x00000003ffff59a7 */ /* 0x0005e20008000011 */
[----:B------:R-:W-:-:S04]  /*1e40*/  ULOP3.LUT UR8, UR7, 0x2, URZ, 0xfc, !UPT ;  /* 0x0000000207087892 */ /* 0x000fc8000f8efcff */
[----:B------:R-:W-:-:S09]  /*1e50*/  UISETP.NE.AND UP0, UPT, UR8, 0x2, UPT ;  /* 0x000000020800788c */ /* 0x000fd2000bf05270 */
[----:B------:R-:W-:Y:S05]  /*1e60*/  BRA.U UP0, `(.L_x_36) ;  /* 0x0000000100047547 */ /* 0x000fea000b800000 */
[----:B------:R-:W-:Y:S05]  /*1e70*/  BPT.TRAP 0x1 ;  /* 0x000000040000795c */ /* 0x000fea0000300000 */
.L_x_36:
[----:B------:R-:W-:Y:S04]  /*1e80*/  BSSY.RECONVERGENT B0, `(.L_x_37) ;  /* 0x0000003000007945 */ /* 0x000fe80003800200 */
[----:B------:R-:W-:Y:S05]  /*1e90*/  @!P4 BRA `(.L_x_38) ;  /* 0x000000000004c947 */ /* 0x000fea0003800000 */
[----:B------:R-:W-:Y:S05]  /*1ea0*/  BPT.TRAP 0x1 ;  /* 0x000000040000795c */ /* 0x000fea0000300000 */
.L_x_38:
[----:B------:R-:W-:Y:S05]  /*1eb0*/  BSYNC.RECONVERGENT B0 ;  /* 0x0000000000007941 */ /* 0x000fea0003800200 */
.L_x_37:
        /* <DEDUP_REMOVED lines=9> */
[----:B------:R-:W-:Y:S02]  /*1f50*/  USHF.L.U32 UR18, UR23, 0x6, URZ ;  /* 0x0000000617127899 */ /* 0x000fe400080006ff */
[----:B------:R-:W-:Y:S01]  /*1f60*/  ULOP3.LUT UR17, UR17, 0xfefffff8, URZ, 0xc0, !UPT ;  /* 0xfefffff811117892 */ /* 0x000fe2000f8ec0ff */
[----:B-1----:R-:W-:Y:S01]  /*1f70*/  SHF.L.U32 R2, R17, 0x1f, RZ ;  /* 0x0000001f11027819 */ /* 0x002fe200000006ff */
[----:B------:R-:W-:Y:S02]  /*1f80*/  UIADD3 UR16, UPT, UPT, UR16, 0x6400, URZ ;  /* 0x0000640010107890 */ /* 0x000fe4000fffe0ff */
[----:B------:R-:W-:Y:S01]  /*1f90*/  UIADD3.X UR33, UPT, UPT, URZ, UR25, URZ, UP1, !UPT ;  /* 0x00000019ff217290 */ /* 0x000fe20008ffe4ff */
[----:B------:R4:W1:Y:S01]  /*1fa0*/  SYNCS.PHASECHK.TRANS64.TRYWAIT P0, [UR8+0x50], R2 ;  /* 0x00005002ff0075a7 */ /* 0x0008620008001108 */
[----:B------:R-:W-:-:S02]  /*1fb0*/  ULEA UR8, UR27, UR4, 0xc ;  /* 0x000000041b087291 */ /* 0x000fc4000f8e60ff */
[----:B------:R-:W-:Y:S02]  /*1fc0*/  UIADD3.X UR31, UPT, UPT, URZ, UR25, URZ, UP0, !UPT ;  /* 0x00000019ff1f7290 */ /* 0x000fe400087fe4ff */
[----:B------:R-:W-:Y:S01]  /*1fd0*/  UIADD3 UR8, UPT, UPT, UR8, 0x2e400, URZ ;  /* 0x0002e40008087890 */ /* 0x000fe2000fffe0ff */
[----:B------:R-:W-:Y:S01]  /*1fe0*/  UMOV UR28, 0x0 ;  /* 0x00000000001c7882 */ /* 0x000fe20000000000 */
[----:B------:R-:W-:Y:S01]  /*1ff0*/  UMOV UR29, 0x10000000 ;  /* 0x10000000001d7882 */ /* 0x000fe20000000000 */
[----:B------:R-:W-:Y:S01]  /*2000*/  UMOV UR19, UR35 ;  /* 0x0000002300137c82 */ /* 0x000fe20008000000 */
[----:B------:R-:W-:Y:S01]  /*2010*/  UMOV UR20, UR36 ;  /* 0x0000002400147c82 */ /* 0x000fe20008000000 */
[----:B------:R-:W-:Y:S01]  /*2020*/  UMOV UR12, UR36 ;  /* 0x00000024000c7c82 */ /* 0x000fe20008000000 */
[----:B------:R-:W-:Y:S01]  /*2030*/  UMOV UR9, UR17 ;  /* 0x0000001100097c82 */ /* 0x000fe20008000000 */
[----:B------:R-:W-:Y:S01]  /*2040*/  UMOV UR10, UR18 ;  /* 0x00000012000a7c82 */ /* 0x000fe20008000000 */
[----:B------:R4:W-:Y:S01]  /*2050*/  UTMALDG.3D.2CTA [UR16], [UR32], desc[UR28] ;  /* 0x00001c10200075b4 */ /* 0x0009e20008211000 */
[----:B------:R-:W-:Y:S01]  /*2060*/  UIADD3 UR23, UPT, UPT, UR23, 0x1, URZ ;  /* 0x0000000117177890 */ /* 0x000fe2000fffe0ff */
[----:B------:R-:W-:-:S03]  /*2070*/  UMOV UR27, UR13 ;  /* 0x0000000d001b7c82 */ /* 0x000fc60008000000 */
[----:B------:R-:W-:Y:S01]  /*2080*/  UISETP.NE.AND UP0, UPT, UR23, UR26, UPT ;  /* 0x0000001a1700728c */ /* 0x000fe2000bf05270 */
[----:B------:R4:W-:Y:S08]  /*2090*/  UTMALDG.3D.2CTA [UR8], [UR30], desc[UR28] ;  /* 0x00001c081e0075b4 */ /* 0x0009f00008211000 */
[----:B----4-:R-:W-:Y:S05]  /*20a0*/  BRA.U UP0, `(.L_x_39) ;  /* 0xfffffffd00487547 */ /* 0x010fea000b83ffff */
.L_x_33:
[C---:B-1----:R-:W-:Y:S01]  /*20b0*/  LEA R2, R16.reuse, UR4, 0x3 ;  /* 0x0000000410027c11 */ /* 0x042fe2000f8e18ff */
[----:B------:R-:W-:Y:S01]  /*20c0*/  NOP ;  /* 0x0000000000007918 */ /* 0x000fe20000000000 */
[----:B--2---:R-:W-:Y:S02]  /*20d0*/  SHF.L.U32 R3, R13, 0x1f, RZ ;  /* 0x0000001f0d037819 */ /* 0x004fe400000006ff */
[----:B------:R-:W-:Y:S02]  /*20e0*/  LEA R4, R16, UR4, 0x4 ;  /* 0x0000000410047c11 */ /* 0x000fe4000f8e20ff */
[----:B------:R-:W1:Y:S02]  /*20f0*/  SYNCS.PHASECHK.TRANS64.TRYWAIT P0, [R2+URZ+0xe0], R3 ;  /* 0x0000e003020075a7 */ /* 0x000e6400080011ff */
[----:B-1----:R-:W-:Y:S05]  /*2100*/  @!P0 BRA `(.L_x_40) ;  /* 0x00000060001c8947 */ /* 0x002fea0003800000 */
.L_x_143:
[----:B------:R-:W2:Y:S01]  /*2110*/  LDS.128 R4, [R4+0x170] ;  /* 0x0001700004047984 */ /* 0x000ea20000000c00 */
[----:B------:R-:W-:Y:S01]  /*2120*/  ISETP.GE.AND P0, PT, R40, 0x1, PT ;  /* 0x000000012800780c */ /* 0x000fe20003f06270 */
[----:B-1----:R-:W-:Y:S01]  /*2130*/  VIADD R2, R2, 0xf0 ;  /* 0x000000f002027836 */ /* 0x002fe20000000000 */
[----:B------:R-:W-:Y:S01]  /*2140*/  @!PT LDS RZ, [RZ] ;  /* 0x00000000fffff984 */ /* 0x000fe20000000800 */
[----:B------:R-:W-:Y:S01]  /*2150*/  @!PT LDS RZ, [RZ] ;  /* 0x00000000fffff984 */ /* 0x000fe20000000800 */
[----:B------:R-:W-:Y:S01]  /*2160*/  @!PT LDS RZ, [RZ] ;  /* 0x00000000fffff984 */ /* 0x000fe20000000800 */
[----:B------:R-:W-:Y:S01]  /*2170*/  @!PT LDS RZ, [RZ] ;  /* 0x00000000fffff984 */ /* 0x000fe20000000800 */
[----:B------:R1:W-:Y:S06]  /*2180*/  MEMBAR.ALL.CTA ;  /* 0x0000000000007992 */ /* 0x0003ec0000008000 */
[----:B-1----:R-:W1:Y:S01]  /*2190*/  FENCE.VIEW.ASYNC.S ;  /* 0x00000000000073c6 */ /* 0x002e620000000000 */
[----:B------:R-:W-:-:S04]  /*21a0*/  PRMT R2, RZ, 0x654, R2 ;  /* 0x00000654ff027816 */ /* 0x000fc80000000002 */
[----:B-1----:R1:W-:Y:S01]  /*21b0*/  SYNCS.ARRIVE.TRANS64.RED.A1T0 RZ, [R2+URZ], RZ ;  /* 0x000000ff02ff79a7 */ /* 0x0023e200081004ff */
[----:B--2---:R-:W-:-:S13]  /*21c0*/  LOP3.LUT P2, RZ, R6, 0x1, RZ, 0xc0, !PT ;  /* 0x0000000106ff7812 */ /* 0x004fda000784c0ff */
[----:B------:R-:W-:Y:S01]  /*21d0*/  @P2 SHF.R.U32.HI R3, RZ, 0x10, R5 ;  /* 0x00000010ff032819 */ /* 0x000fe20000011605 */
[----:B------:R-:W-:Y:S01]  /*21e0*/  VOTEU.ANY UP0, P2 ;  /* 0x0000000000ff7886 */ /* 0x000fe20001000100 */
[----:B------:R-:W-:Y:S02]  /*21f0*/  @P2 MOV R10, R4 ;  /* 0x00000004000a2202 */ /* 0x000fe40000000f00 */
[----:B------:R-:W-:Y:S02]  /*2200*/  @P2 R2UR.BROADCAST UR8, R3 ;  /* 0x00000000030822ca */ /* 0x000fe400008e0000 */
[----:B------:R-:W-:-:S11]  /*2210*/  @P2 LOP3.LUT R9, R5, 0xffff, RZ, 0xc0, !PT ;  /* 0x0000ffff05092812 */ /* 0x000fd600078ec0ff */
[----:B------:R-:W-:Y:S01]  /*2220*/  @UP0 UMOV UR36, UR8 ;  /* 0x0000000800240c82 */ /* 0x000fe20008000000 */
[----:B-1----:R-:W-:Y:S05]  /*2230*/  @!P0 BRA `(.L_x_41) ;  /* 0x0000000000b88947 */ /* 0x002fea0003800000 */
[----:B------:R-:W3:Y:S01]  /*2240*/  LDC.64 R4, c[0x0][0xb18] ;  /* 0x0002c600ff047b82 */ /* 0x000ee20000000a00 */
[----:B------:R-:W-:-:S07]  /*2250*/  ISETP.NE.AND P3, PT, R40, 0x1, PT ;  /* 0x000000012800780c */ /* 0x000fce0003f65270 */
[----:B------:R-:W1:Y:S08]  /*2260*/  LDC.64 R6, c[0x0][0xb10] ;  /* 0x0002c400ff067b82 */ /* 0x000e700000000a00 */
[----:B------:R-:W2:Y:S08]  /*2270*/  LDC R14, c[0x0][0xb20] ;  /* 0x0002c800ff0e7b82 */ /* 0x000eb00000000800 */
[----:B------:R-:W4:Y:S01]  /*2280*/  LDC R15, c[0x0][0xb0c] ;  /* 0x0002c300ff0f7b82 */ /* 0x000f220000000800 */
[----:B---3--:R-:W-:Y:S01]  /*2290*/  IMAD.HI.U32 R21, R0, R5, RZ ;  /* 0x0000000500157227 */ /* 0x008fe200078e00ff */
[----:B------:R-:W-:-:S03]  /*22a0*/  ISETP.NE.AND P0, PT, R4, 0x1, PT ;  /* 0x000000010400780c */ /* 0x000fc60003f05270 */
[----:B------:R-:W-:-:S03]  /*22b0*/  IMAD.HI.U32 R5, R9, R5, RZ ;  /* 0x0000000509057227 */ /* 0x000fc600078e00ff */
[----:B------:R-:W3:Y:S01]  /*22c0*/  LDC.64 R2, c[0x0][0xb28] ;  /* 0x0002ca00ff027b82 */ /* 0x000ee20000000a00 */
[----:B-1----:R-:W-:-:S04]  /*22d0*/  IMAD.HI.U32 R22, R8, R6, RZ ;  /* 0x0000000608167227 */ /* 0x002fc800078e00ff */
[----:B------:R-:W-:Y:S01]  /*22e0*/  IMAD.HI.U32 R23, R10, R6, RZ ;  /* 0x000000060a177227 */ /* 0x000fe200078e00ff */
[----:B------:R-:W-:Y:S02]  /*22f0*/  SHF.R.U32.HI R22, RZ, R7, R22 ;  /* 0x00000007ff167219 */ /* 0x000fe40000011616 */
[-C--:B--2---:R-:W-:Y:S02]  /*2300*/  SHF.R.U32.HI R21, RZ, R14.reuse, R21 ;  /* 0x0000000eff157219 */ /* 0x084fe40000011615 */
[----:B------:R-:W-:Y:S02]  /*2310*/  SHF.R.U32.HI R5, RZ, R14, R5 ;  /* 0x0000000eff057219 */ /* 0x000fe40000011605 */
[----:B------:R-:W-:Y:S02]  /*2320*/  SEL R21, R0, R21, !P0 ;  /* 0x0000001500157207 */ /* 0x000fe40004000000 */
[----:B------:R-:W-:Y:S02]  /*2330*/  SHF.R.U32.HI R23, RZ, R7, R23 ;  /* 0x00000007ff177219 */ /* 0x000fe40000011617 */
[----:B----4-:R-:W-:-:S02]  /*2340*/  ISETP.NE.AND P1, PT, R15, 0x1, PT ;  /* 0x000000010f00780c */ /* 0x010fc40003f25270 */
[----:B------:R-:W-:Y:S02]  /*2350*/  SEL R5, R9, R5, !P0 ;  /* 0x0000000509057207 */ /* 0x000fe40004000000 */
[----:B------:R-:W-:Y:S02]  /*2360*/  SEL R22, R8, R22, !P1 ;  /* 0x0000001608167207 */ /* 0x000fe40004800000 */
[----:B------:R-:W-:Y:S01]  /*2370*/  SEL R23, R10, R23, !P1 ;  /* 0x000000170a177207 */ /* 0x000fe20004800000 */
[----:B---3--:R-:W-:-:S04]  /*2380*/  IMAD.HI.U32 R20, R21, R2, RZ ;  /* 0x0000000215147227 */ /* 0x008fc800078e00ff */
        /* <DEDUP_REMOVED lines=10> */
[----:B------:R-:W-:-:S04]  /*2430*/  @!P0 IMAD.HI.U32 R7, R23, R2, RZ ;  /* 0x0000000217078227 */ /* 0x000fc800078e00ff */
[----:B------:R-:W-:Y:S01]  /*2440*/  IMAD.MOV R2, RZ, RZ, -R6 ;  /* 0x000000ffff027224 */ /* 0x000fe200078e0a06 */
[----:B------:R-:W-:Y:S02]  /*2450*/  @!P0 SHF.R.U32.HI R3, RZ, R3, R7 ;  /* 0x00000003ff038219 */ /* 0x000fe40000011607 */
[----:B------:R-:W-:Y:S01]  /*2460*/  IADD3 R7, PT, PT, -R5, RZ, RZ ;  /* 0x000000ff05077210 */ /* 0x000fe20007ffe1ff */
[----:B------:R-:W-:Y:S01]  /*2470*/  IMAD R2, R40, R2, R5 ;  /* 0x0000000228027224 */ /* 0x000fe200078e0205 */
        /* <DEDUP_REMOVED lines=10> */
.L_x_41:
[----:B------:R-:W1:Y:S02]  /*2520*/  LDCU UR8, c[0x0][0xb30] ;  /* 0x00016600ff0877ac */ /* 0x000e640008000800 */
[----:B-1----:R-:W-:-:S09]  /*2530*/  UISETP.NE.AND UP0, UPT, UR8, 0x1, UPT ;  /* 0x000000010800788c */ /* 0x002fd2000bf05270 */
[----:B------:R-:W-:Y:S05]  /*2540*/  BRA.U UP0, `(.L_x_42) ;  /* 0x0000000100407547 */ /* 0x000fea000b800000 */
[----:B------:R-:W1:Y:S08]  /*2550*/  LDC.64 R4, c[0x0][0xb10] ;  /* 0x0002c400ff047b82 */ /* 0x000e700000000a00 */
[----:B------:R-:W2:Y:S08]  /*2560*/  LDC.64 R2, c[0x0][0xb18] ;  /* 0x0002c600ff027b82 */ /* 0x000eb00000000a00 */
[----:B------:R-:W4:Y:S08]  /*2570*/  LDC R6, c[0x0][0xb20] ;  /* 0x0002c800ff067b82 */ /* 0x000f300000000800 */
[----:B------:R-:W3:Y:S01]  /*2580*/  LDC R7, c[0x0][0xb0c] ;  /* 0x0002c300ff077b82 */ /* 0x000ee20000000800 */
[----:B-1----:R-:W-:-:S05]  /*2590*/  IMAD.HI.U32 R4, R10, R4, RZ ;  /* 0x000000040a047227 */ /* 0x002fca00078e00ff */
[----:B------:R-:W-:Y:S01]  /*25a0*/  SHF.R.U32.HI R4, RZ, R5, R4 ;  /* 0x00000005ff047219 */ /* 0x000fe20000011604 */
[----:B--2---:R-:W-:Y:S01]  /*25b0*/  IMAD.HI.U32 R3, R9, R3, RZ ;  /* 0x0000000309037227 */ /* 0x004fe200078e00ff */
[----:B------:R-:W-:-:S04]  /*25c0*/  ISETP.NE.AND P0, PT, R2, 0x1, PT ;  /* 0x000000010200780c */ /* 0x000fc80003f05270 */
[----:B----4-:R-:W-:-:S04]  /*25d0*/  SHF.R.U32.HI R3, RZ, R6, R3 ;  /* 0x00000006ff037219 */ /* 0x010fc80000011603 */
[----:B------:R-:W-:Y:S02]  /*25e0*/  SEL R3, R9, R3, !P0 ;  /* 0x0000000309037207 */ /* 0x000fe40004000000 */
[----:B---3--:R-:W-:-:S04]  /*25f0*/  ISETP.NE.AND P1, PT, R7, 0x1, PT ;  /* 0x000000010700780c */ /* 0x008fc80003f25270 */
[----:B------:R-:W-:-:S05]  /*2600*/  SEL R4, R10, R4, !P1 ;  /* 0x000000040a047207 */ /* 0x000fca0004800000 */
[----:B------:R-:W-:Y:S02]  /*2610*/  IMAD.IADD R5, R3, 0x1, -R4 ;  /* 0x0000000103057824 */ /* 0x000fe400078e0a04 */
[----:B------:R-:W-:Y:S02]  /*2620*/  IMAD.IADD R3, R4, 0x1, -R3 ;  /* 0x0000000104037824 */ /* 0x000fe400078e0a03 */
[----:B------:R-:W-:Y:S02]  /*2630*/  IMAD R10, R5, R7, R10 ;  /* 0x00000007050a7224 */ /* 0x000fe400078e020a */
[----:B------:R-:W-:-:S07]  /*2640*/  IMAD R9, R3, R2, R9 ;  /* 0x0000000203097224 */ /* 0x000fce00078e0209 */
.L_x_42:
[----:B------:R-:W-:Y:S01]  /*2650*/  VIADD R16, R16, 0x1 ;  /* 0x0000000110107836 */ /* 0x000fe20000000000 */
[----:B------:R-:W-:Y:S01]  /*2660*/  PLOP3.LUT P1, PT, PT, PT, PT, 0x80, 0x8 ;  /* 0x000000000008781c */ /* 0x000fe20003f2f070 */
[----:B------:R-:W-:Y:S02]  /*2670*/  IMAD.IADD R14, R10, 0x1, R91 ;  /* 0x000000010a0e7824 */ /* 0x000fe400078e025b */
[----:B------:R-:W-:Y:S01]  /*2680*/  IMAD.IADD R15, R9, 0x1, R90 ;  /* 0x00000001090f7824 */ /* 0x000fe200078e025a */
[----:B------:R-:W-:-:S04]  /*2690*/  ISETP.NE.AND P0, PT, R16, 0x2, PT ;  /* 0x000000021000780c */ /* 0x000fc80003f05270 */
[----:B------:R-:W-:Y:S02]  /*26a0*/  SEL R2, RZ, 0x1, P0 ;  /* 0x00000001ff027807 */ /* 0x000fe40000000000 */
[----:B------:R-:W-:Y:S02]  /*26b0*/  SEL R16, R16, RZ, P0 ;  /* 0x000000ff10107207 */ /* 0x000fe40000000000 */
[----:B------:R-:W-:Y:S01]  /*26c0*/  LOP3.LUT R13, R13, R2, RZ, 0x3c, !PT ;  /* 0x000000020d0d7212 */ /* 0x000fe200078e3cff */
[----:B------:R-:W-:Y:S06]  /*26d0*/  @P2 BRA `(.L_x_43) ;  /* 0xfffffff000582947 */ /* 0x000fec000383ffff */
[----:B------:R-:W-:Y:S01]  /*26e0*/  UIADD3 UR4, UPT, UPT, UR4, 0x50, URZ ;  /* 0x0000005004047890 */ /* 0x000fe2000fffe0ff */
[----:B------:R-:W-:-:S03]  /*26f0*/  SHF.L.U32 R2, R17, 0x1f, RZ ;  /* 0x0000001f11027819 */ /* 0x000fc600000006ff */
[----:B------:R-:W-:-:S09]  /*2700*/  ULEA UR5, UR13, UR4, 0x3 ;  /* 0x000000040d057291 */ /* 0x000fd2000f8e18ff */
[----:B------:R-:W1:Y:S02]  /*2710*/  SYNCS.PHASECHK.TRANS64.TRYWAIT P0, [UR5], R2 ;  /* 0x00000002ff0075a7 */ /* 0x000e640008001105 */
[----:B-1----:R-:W-:Y:S05]  /*2720*/  @!P0 BRA `(.L_x_44) ;  /* 0x0000005800a88947 */ /* 0x002fea0003800000 */
.L_x_145:
[----:B------:R-:W-:-:S04]  /*2730*/  UIADD3 UR6, UPT, UPT, UR13, 0x1, URZ ;  /* 0x000000010d067890 */ /* 0x000fc8000fffe0ff */
[----:B------:R-:W-:-:S04]  /*2740*/  UISETP.NE.AND UP0, UPT, UR6, 0xa, UPT ;  /* 0x0000000a0600788c */ /* 0x000fc8000bf05270 */
[----:B------:R-:W-:Y:S02]  /*2750*/  USEL UR7, URZ, 0x1, UP0 ;  /* 0x00000001ff077887 */ /* 0x000fe40008000000 */
[----:B------:R-:W-:-:S04]  /*2760*/  USEL UR6, UR6, URZ, UP0 ;  /* 0x000000ff06067287 */ /* 0x000fc80008000000 */
[----:B------:R-:W-:Y:S01]  /*2770*/  ULEA UR5, UR6, UR4, 0x3 ;  /* 0x0000000406057291 */ /* 0x000fe2000f8e18ff */
[----:B-1----:R-:W-:-:S04]  /*2780*/  LOP3.LUT R2, R17, UR7, RZ, 0x3c, !PT ;  /* 0x0000000711027c12 */ /* 0x002fc8000f8e3cff */
[----:B------:R-:W-:-:S04]  /*2790*/  SHF.L.U32 R3, R2, 0x1f, RZ ;  /* 0x0000001f02037819 */ /* 0x000fc800000006ff */
[----:B------:R-:W1:Y:S02]  /*27a0*/  SYNCS.PHASECHK.TRANS64.TRYWAIT P0, [UR5], R3 ;  /* 0x00000003ff0075a7 */ /* 0x000e640008001105 */
[----:B-1----:R-:W-:Y:S05]  /*27b0*/  @!P0 BRA `(.L_x_45) ;  /* 0x00000058009c8947 */ /* 0x002fea0003800000 */
.L_x_147:
[----:B------:R-:W-:-:S04]  /*27c0*/  UIADD3 UR6, UPT, UPT, UR6, 0x1, URZ ;  /* 0x0000000106067890 */ /* 0x000fc8000fffe0ff */
[----:B------:R-:W-:-:S04]  /*27d0*/  UISETP.NE.AND UP0, UPT, UR6, 0xa, UPT ;  /* 0x0000000a0600788c */ /* 0x000fc8000bf05270 */
[----:B------:R-:W-:Y:S02]  /*27e0*/  USEL UR7, URZ, 0x1, UP0 ;  /* 0x00000001ff077887 */ /* 0x000fe40008000000 */
[----:B------:R-:W-:-:S04]  /*27f0*/  USEL UR6, UR6, URZ, UP0 ;  /* 0x000000ff06067287 */ /* 0x000fc80008000000 */
[----:B------:R-:W-:Y:S01]  /*2800*/  ULEA UR5, UR6, UR4, 0x3 ;  /* 0x0000000406057291 */ /* 0x000fe2000f8e18ff */
[----:B------:R-:W-:-:S04]  /*2810*/  LOP3.LUT R2, R2, UR7, RZ, 0x3c, !PT ;  /* 0x0000000702027c12 */ /* 0x000fc8000f8e3cff */
[----:B-1----:R-:W-:-:S04]  /*2820*/  SHF.L.U32 R3, R2, 0x1f, RZ ;  /* 0x0000001f02037819 */ /* 0x002fc800000006ff */
[----:B------:R-:W1:Y:S02]  /*2830*/  SYNCS.PHASECHK.TRANS64.TRYWAIT P0, [UR5], R3 ;  /* 0x00000003ff0075a7 */ /* 0x000e640008001105 */
[----:B-1----:R-:W-:Y:S05]  /*2840*/  @!P0 BRA `(.L_x_46) ;  /* 0x0000005800908947 */ /* 0x002fea0003800000 */
.L_x_149:
        /* <DEDUP_REMOVED lines=9> */
.L_x_151:
        /* <DEDUP_REMOVED lines=9> */
.L_x_153:
        /* <DEDUP_REMOVED lines=9> */
.L_x_155:
        /* <DEDUP_REMOVED lines=9> */
.L_x_157:
        /* <DEDUP_REMOVED lines=9> */
.L_x_159:
        /* <DEDUP_REMOVED lines=9> */
.L_x_161:
[----:B------:R-:W-:-:S04]  /*2bb0*/  UIADD3 UR6, UPT, UPT, UR6, 0x1, URZ ;  /* 0x0000000106067890 */ /* 0x000fc8000fffe0ff */
[----:B------:R-:W-:-:S04]  /*2bc0*/  UISETP.NE.AND UP0, UPT, UR6, 0xa, UPT ;  /* 0x0000000a0600788c */ /* 0x000fc8000bf05270 */
[----:B------:R-:W-:Y:S02]  /*2bd0*/  USEL UR5, URZ, 0x1, UP0 ;  /* 0x00000001ff057887 */ /* 0x000fe40008000000 */
[----:B------:R-:W-:-:S04]  /*2be0*/  USEL UR6, UR6, URZ, UP0 ;  /* 0x000000ff06067287 */ /* 0x000fc80008000000 */
[----:B------:R-:W-:Y:S01]  /*2bf0*/  ULEA UR6, UR6, UR4, 0x3 ;  /* 0x0000000406067291 */ /* 0x000fe2000f8e18ff */
[----:B------:R-:W-:-:S04]  /*2c00*/  LOP3.LUT R2, R2, UR5, RZ, 0x3c, !PT ;  /* 0x0000000502027c12 */ /* 0x000fc8000f8e3cff */
[----:B------:R-:W-:Y:S01]  /*2c10*/  SHF.L.U32 R2, R2, 0x1f, RZ ;  /* 0x0000001f02027819 */ /* 0x000fe200000006ff */
[----:B-1-3--:R-:W-:-:S07]  /*2c20*/  IMAD.U32 R0, RZ, RZ, UR6 ;  /* 0x00000006ff007e24 */ /* 0x00afce000f8e00ff */
.L_x_53:
[----:B-1----:R1:W2:Y:S02]  /*2c30*/  SYNCS.PHASECHK.TRANS64.TRYWAIT P0, [R0+URZ], R2 ;  /* 0x00000002000075a7 */ /* 0x0022a400080011ff */
[----:B--2---:R-:W-:Y:S05]  /*2c40*/  @!P0 NANOSLEEP.SYNCS 0x989680 ;  /* 0x009896800000895d */ /* 0x004fea0003900000 */
[----:B------:R-:W2:Y:S02]  /*2c50*/  @!P0 SYNCS.PHASECHK.TRANS64 P0, [R0+URZ], R2 ;  /* 0x00000002000085a7 */ /* 0x000ea400080010ff */
[----:B--2---:R-:W-:Y:S05]  /*2c60*/  @P0 EXIT ;  /* 0x000000000000094d */ /* 0x004fea0003800000 */
[----:B------:R-:W-:Y:S05]  /*2c70*/  BRA `(.L_x_53) ;  /* 0xfffffffc00ec7947 */ /* 0x000fea000383ffff */
.L_x_23:
[----:B------:R-:W-:-:S04]  /*2c80*/  UISETP.NE.AND UP1, UPT, UR37, URZ, UPT ;  /* 0x000000ff2500728c */ /* 0x000fc8000bf25270 */
[----:B------:R-:W-:-:S09]  /*2c90*/  UISETP.NE.OR UP1, UPT, UR10, 0x1, UP1 ;  /* 0x000000010a00788c */ /* 0x000fd20008f25670 */
[----:B------:R-:W-:Y:S05]  /*2ca0*/  BRA.U UP1, `(.L_x_54) ;  /* 0x00000005014c7547 */ /* 0x000fea000b800000 */
[----:B------:R-:W-:Y:S01]  /*2cb0*/  HFMA2 R11, -RZ, RZ, 0, 0 ;  /* 0x00000000ff0b7431 */ /* 0x000fe200000001ff */
[----:B------:R-:W-:Y:S01]  /*2cc0*/  ISETP.GE.U32.AND P2, PT, R10, 0x2, PT ;  /* 0x000000020a00780c */ /* 0x000fe20003f46070 */
[----:B------:R-:W-:Y:S01]  /*2cd0*/  IMAD.MOV.U32 R12, RZ, RZ, 0x1 ;  /* 0x00000001ff0c7424 */ /* 0x000fe200078e00ff */
[----:B------:R-:W-:Y:S01]  /*2ce0*/  CS2R R8, SRZ ;  /* 0x0000000000087805 */ /* 0x000fe2000001ff00 */
[----:B------:R-:W-:Y:S01]  /*2cf0*/  IMAD.MOV.U32 R3, RZ, RZ, RZ ;  /* 0x000000ffff037224 */ /* 0x000fe200078e00ff */
[----:B------:R-:W-:Y:S01]  /*2d00*/  UMOV UR4, 0x400 ;  /* 0x0000040000047882 */ /* 0x000fe20000000000 */
[----:B------:R-:W-:Y:S01]  /*2d10*/  UMOV UR6, URZ ;  /* 0x000000ff00067c82 */ /* 0x000fe20008000000 */
[----:B------:R-:W-:-:S12]  /*2d20*/  ULEA UR37, UR37, UR4, 0x18 ;  /* 0x0000000425257291 */ /* 0x000fd8000f8ec0ff */
.L_x_58:
[----:B------:R-:W-:Y:S02]  /*2d30*/  LEA R0, R3, UR37, 0x3 ;  /* 0x0000002503007c11 */ /* 0x000fe4000f8e18ff */
[----:B------:R-:W-:-:S03]  /*2d40*/  SHF.L.U32 R4, R8, 0x1f, RZ ;  /* 0x0000001f08047819 */ /* 0x000fc600000006ff */
[----:B------:R-:W-:Y:S01]  /*2d50*/  VIADD R5, R0, 0x150 ;  /* 0x0000015000057836 */ /* 0x000fe20000000000 */
[----:B------:R-:W1:Y:S02]  /*2d60*/  SYNCS.PHASECHK.TRANS64.TRYWAIT P0, [R0+URZ+0x140], R4 ;  /* 0x00014004000075a7 */ /* 0x000e6400080011ff */
[----:B-1----:R-:W-:Y:S05]  /*2d70*/  @!P0 BRA `(.L_x_55) ;  /* 0x0000005400ec8947 */ /* 0x002fea0003800000 */
.L_x_162:
[----:B------:R-:W-:Y:S01]  /*2d80*/  ULEA UR5, UR6, UR37, 0x3 ;  /* 0x0000002506057291 */ /* 0x000fe2000f8e18ff */
[----:B-1----:R-:W-:Y:S01]  /*2d90*/  PRMT R0, RZ, 0x654, R5 ;  /* 0x00000654ff007816 */ /* 0x002fe20000000005 */
[----:B------:R-:W-:Y:S01]  /*2da0*/  @!P2 IMAD.MOV.U32 R4, RZ, RZ, 0x10 ;  /* 0x00000010ff04a424 */ /* 0x000fe200078e00ff */
[----:B------:R-:W-:Y:S01]  /*2db0*/  SHF.L.U32 R5, R12, 0x1f, RZ ;  /* 0x0000001f0c057819 */ /* 0x000fe200000006ff */
[----:B------:R-:W-:Y:S01]  /*2dc0*/  UIADD3 UR4, UPT, UPT, UR5, 0xe0, URZ ;  /* 0x000000e005047890 */ /* 0x000fe2000fffe0ff */
[----:B------:R1:W-:Y:S05]  /*2dd0*/  SYNCS.ARRIVE.TRANS64.RED.A1T0 RZ, [R0+URZ], RZ ;  /* 0x000000ff00ff79a7 */ /* 0x0003ea00081004ff */
[----:B------:R-:W-:Y:S01]  /*2de0*/  IMAD.U32 R6, RZ, RZ, UR4 ;  /* 0x00000004ff067e24 */ /* 0x000fe2000f8e00ff */
[----:B------:R-:W2:Y:S04]  /*2df0*/  SYNCS.PHASECHK.TRANS64.TRYWAIT P0, [UR5+0xf0], R5 ;  /* 0x0000f005ff0075a7 */ /* 0x000ea80008001105 */
[----:B------:R-:W-:Y:S01]  /*2e00*/  PRMT R6, R10, 0x654, R6 ;  /* 0x000006540a067816 */ /* 0x000fe20000000006 */
[----:B-12---:R-:W-:Y:S06]  /*2e10*/  @!P0 BRA `(.L_x_56) ;  /* 0x0000005400d88947 */ /* 0x006fec0003800000 */
.L_x_164:
[----:B------:R-:W-:Y:S01]  /*2e20*/  ULEA UR4, UR6, UR37, 0x4 ;  /* 0x0000002506047291 */ /* 0x000fe2000f8e20ff */
[----:B------:R-:W-:Y:S01]  /*2e30*/  SEL R2, R6, R2, !P2 ;  /* 0x0000000206027207 */ /* 0x000fe20005000000 */
[----:B------:R-:W-:Y:S01]  /*2e40*/  UIADD3 UR5, UPT, UPT, UR5, 0xe0, URZ ;  /* 0x000000e005057890 */ /* 0x000fe2000fffe0ff */
[----:B-1----:R-:W-:Y:S01]  /*2e50*/  LEA R0, R11, UR37, 0x3 ;  /* 0x000000250b007c11 */ /* 0x002fe2000f8e18ff */
[----:B------:R-:W-:Y:S01]  /*2e60*/  UIADD3 UR4, UPT, UPT, UR4, 0x170, URZ ;  /* 0x0000017004047890 */ /* 0x000fe2000fffe0ff */
[----:B------:R1:W-:Y:S01]  /*2e70*/  @!P2 SYNCS.ARRIVE.TRANS64.RED RZ, [R2+URZ], R4 ;  /* 0x0000000402ffa9a7 */ /* 0x0003e200080004ff */
[----:B------:R-:W-:Y:S01]  /*2e80*/  UIADD3 UR6, UPT, UPT, UR6, 0x1, URZ ;  /* 0x0000000106067890 */ /* 0x000fe2000fffe0ff */
[----:B------:R-:W-:-:S03]  /*2e90*/  VIADD R3, R3, 0x1 ;  /* 0x0000000103037836 */ /* 0x000fc60000000000 */
[----:B------:R-:W-:Y:S02]  /*2ea0*/  UISETP.NE.AND UP0, UPT, UR6, 0x2, UPT ;  /* 0x000000020600788c */ /* 0x000fe4000bf05270 */
[----:B------:R-:W-:Y:S01]  /*2eb0*/  ISETP.NE.AND P0, PT, R3, 0x2, PT ;  /* 0x000000020300780c */ /* 0x000fe20003f05270 */
[----:B------:R-:W-:Y:S06]  /*2ec0*/  UGETNEXTWORKID.BROADCAST [UR4], [UR5] ;  /* 0x00000000040073ca */ /* 0x000fec0008000100 */
[----:B------:R-:W-:Y:S02]  /*2ed0*/  USEL UR4, URZ, 0x1, UP0 ;  /* 0x00000001ff047887 */ /* 0x000fe40008000000 */
[----:B------:R-:W-:-:S04]  /*2ee0*/  USEL UR6, UR6, URZ, UP0 ;  /* 0x000000ff06067287 */ /* 0x000fc80008000000 */
[----:B------:R-:W-:Y:S02]  /*2ef0*/  LOP3.LUT R12, R12, UR4, RZ, 0x3c, !PT ;  /* 0x000000040c0c7c12 */ /* 0x000fe4000f8e3cff */
[----:B-1----:R-:W-:-:S04]  /*2f00*/  SHF.L.U32 R4, R9, 0x1f, RZ ;  /* 0x0000001f09047819 */ /* 0x002fc800000006ff */
[----:B------:R-:W1:Y:S02]  /*2f10*/  SYNCS.PHASECHK.TRANS64.TRYWAIT P1, [R0+URZ+0xe0], R4 ;  /* 0x0000e004000075a7 */ /* 0x000e6400080211ff */
[----:B-1----:R-:W-:Y:S05]  /*2f20*/  @!P1 BRA `(.L_x_57) ;  /* 0x0000005400ac9947 */ /* 0x002fea0003800000 */
.L_x_165:
[----:B-1----:R-:W-:Y:S01]  /*2f30*/  LEA R4, R11, UR37, 0x4 ;  /* 0x000000250b047c11 */ /* 0x002fe2000f8e20ff */
[----:B------:R-:W-:Y:S01]  /*2f40*/  VIADD R0, R0, 0xf0 ;  /* 0x000000f000007836 */ /* 0x000fe20000000000 */
[----:B------:R-:W-:Y:S01]  /*2f50*/  SEL R3, R3, RZ, P0 ;  /* 0x000000ff03037207 */ /* 0x000fe20000000000 */
[----:B------:R-:W-:-:S03]  /*2f60*/  VIADD R11, R11, 0x1 ;  /* 0x000000010b0b7836 */ /* 0x000fc60000000000 */
[----:B------:R-:W1:Y:S01]  /*2f70*/  LDS.128 R4, [R4+0x170] ;  /* 0x0001700004047984 */ /* 0x000e620000000c00 */
[----:B------:R-:W-:Y:S02]  /*2f80*/  PRMT R0, RZ, 0x654, R0 ;  /* 0x00000654ff007816 */ /* 0x000fe40000000000 */
[C---:B------:R-:W-:Y:S01]  /*2f90*/  ISETP.NE.AND P1, PT, R11.reuse, 0x2, PT ;  /* 0x000000020b00780c */ /* 0x040fe20003f25270 */
[----:B------:R-:W-:Y:S01]  /*2fa0*/  @!PT LDS RZ, [RZ] ;  /* 0x00000000fffff984 */ /* 0x000fe20000000800 */
[----:B------:R-:W-:Y:S01]  /*2fb0*/  @!PT LDS RZ, [RZ] ;  /* 0x00000000fffff984 */ /* 0x000fe20000000800 */
[----:B------:R-:W-:Y:S01]  /*2fc0*/  @!PT LDS RZ, [RZ] ;  /* 0x00000000fffff984 */ /* 0x000fe20000000800 */
[----:B------:R-:W-:Y:S01]  /*2fd0*/  @!PT LDS RZ, [RZ] ;  /* 0x00000000fffff984 */ /* 0x000fe20000000800 */
[----:B------:R2:W-:Y:S06]  /*2fe0*/  MEMBAR.ALL.CTA ;  /* 0x0000000000007992 */ /* 0x0005ec0000008000 */
[----:B--2---:R-:W2:Y:S01]  /*2ff0*/  FENCE.VIEW.ASYNC.S ;  /* 0x00000000000073c6 */ /* 0x004ea20000000000 */
[----:B------:R-:W-:Y:S01]  /*3000*/  SEL R11, R11, RZ, P1 ;  /* 0x000000ff0b0b7207 */ /* 0x000fe20000800000 */
[----:B--2---:R2:W-:Y:S01]  /*3010*/  SYNCS.ARRIVE.TRANS64.RED.A1T0 RZ, [R0+URZ], RZ ;  /* 0x000000ff00ff79a7 */ /* 0x0045e200081004ff */
[----:B-1----:R-:W-:-:S02]  /*3020*/  LOP3.LUT P3, RZ, R6, 0x1, RZ, 0xc0, !PT ;  /* 0x0000000106ff7812 */ /* 0x002fc4000786c0ff */
[----:B------:R-:W-:-:S04]  /*3030*/  SEL R4, RZ, 0x1, P1 ;  /* 0x00000001ff047807 */ /* 0x000fc80000800000 */
[----:B------:R-:W-:Y:S02]  /*3040*/  LOP3.LUT R9, R9, R4, RZ, 0x3c, !PT ;  /* 0x0000000409097212 */ /* 0x000fe400078e3cff */
[----:B--2---:R-:W-:-:S04]  /*3050*/  SEL R0, RZ, 0x1, P0 ;  /* 0x00000001ff007807 */ /* 0x004fc80000000000 */
[----:B------:R-:W-:Y:S01]  /*3060*/  LOP3.LUT R8, R8, R0, RZ, 0x3c, !PT ;  /* 0x0000000008087212 */ /* 0x000fe200078e3cff */
[----:B------:R-:W-:Y:S06]  /*3070*/  @P3 BRA `(.L_x_58) ;  /* 0xfffffffc002c3947 */ /* 0x000fec000383ffff */
[----:B------:R-:W-:Y:S01]  /*3080*/  ULEA UR5, UR6, UR37, 0x3 ;  /* 0x0000002506057291 */ /* 0x000fe2000f8e18ff */
[----:B------:R-:W-:-:S08]  /*3090*/  SHF.L.U32 R2, R12, 0x1f, RZ ;  /* 0x0000001f0c027819 */ /* 0x000fd000000006ff */
[----:B------:R-:W1:Y:S02]  /*30a0*/  SYNCS.PHASECHK.TRANS64 P0, [UR5+0xf0], R2 ;  /* 0x0000f002ff0075a7 */ /* 0x000e640008001005 */
[----:B-1----:R-:W-:Y:S05]  /*30b0*/  @P0 BRA `(.L_x_59) ;  /* 0x0000000000080947 */ /* 0x002fea0003800000 */
[----:B------:R-:W1:Y:S02]  /*30c0*/  SYNCS.PHASECHK.TRANS64.TRYWAIT P0, [UR5+0xf0], R2 ;  /* 0x0000f002ff0075a7 */ /* 0x000e640008001105 */
[----:B-1----:R-:W-:Y:S05]  /*30d0*/  @!P0 BRA `(.L_x_60) ;  /* 0x0000005400548947 */ /* 0x002fea0003800000 */
.L_x_59:
[----:B------:R-:W-:-:S04]  /*30e0*/  UIADD3 UR4, UPT, UPT, UR6, 0x1, URZ ;  /* 0x0000000106047890 */ /* 0x000fc8000fffe0ff */
[----:B------:R-:W-:-:S04]  /*30f0*/  UISETP.NE.AND UP0, UPT, UR4, 0x2, UPT ;  /* 0x000000020400788c */ /* 0x000fc8000bf05270 */
[----:B------:R-:W-:Y:S02]  /*3100*/  USEL UR7, URZ, 0x1, UP0 ;  /* 0x00000001ff077887 */ /* 0x000fe40008000000 */
[----:B------:R-:W-:-:S04]  /*3110*/  USEL UR4, UR4, URZ, UP0 ;  /* 0x000000ff04047287 */ /* 0x000fc80008000000 */
[----:B------:R-:W-:Y:S01]  /*3120*/  ULEA UR4, UR4, UR37, 0x3 ;  /* 0x0000002504047291 */ /* 0x000fe2000f8e18ff */
[----:B-1----:R-:W-:-:S04]  /*3130*/  LOP3.LUT R2, R12, UR7, RZ, 0x3c, !PT ;  /* 0x000000070c027c12 */ /* 0x002fc8000f8e3cff */
[----:B------:R-:W-:-:S04]  /*3140*/  SHF.L.U32 R0, R2, 0x1f, RZ ;  /* 0x0000001f02007819 */ /* 0x000fc800000006ff */
[----:B------:R-:W1:Y:S02]  /*3150*/  SYNCS.PHASECHK.TRANS64 P0, [UR4+0xf0], R0 ;  /* 0x0000f000ff0075a7 */ /* 0x000e640008001004 */
[----:B-1----:R-:W-:Y:S05]  /*3160*/  @P0 EXIT ;  /* 0x000000000000094d */ /* 0x002fea0003800000 */
[----:B------:R-:W-:Y:S02]  /*3170*/  SHF.L.U32 R2, R2, 0x1f, RZ ;  /* 0x0000001f02027819 */ /* 0x000fe400000006ff */
[----:B------:R-:W-:-:S07]  /*3180*/  MOV R0, UR4 ;  /* 0x0000000400007c02 */ /* 0x000fce0008000f00 */
.L_x_61:
[----:B-1----:R1:W2:Y:S02]  /*3190*/  SYNCS.PHASECHK.TRANS64.TRYWAIT P0, [R0+URZ+0xf0], R2 ;  /* 0x0000f002000075a7 */ /* 0x0022a400080011ff */
[----:B--2---:R-:W-:Y:S05]  /*31a0*/  @!P0 NANOSLEEP.SYNCS 0x989680 ;  /* 0x009896800000895d */ /* 0x004fea0003900000 */
[----:B------:R-:W2:Y:S02]  /*31b0*/  @!P0 SYNCS.PHASECHK.TRANS64 P0, [R0+URZ+0xf0], R2 ;  /* 0x0000f002000085a7 */ /* 0x000ea400080010ff */
[----:B--2---:R-:W-:Y:S05]  /*31c0*/  @P0 EXIT ;  /* 0x000000000000094d */ /* 0x004fea0003800000 */
[----:B------:R-:W-:Y:S05]  /*31d0*/  BRA `(.L_x_61) ;  /* 0xfffffffc00ec7947 */ /* 0x000fea000383ffff */
.L_x_54:
[----:B------:R-:W-:Y:S05]  /*31e0*/  BRA.U UP4, `(.L_x_62) ;  /* 0x0000001104d87547 */ /* 0x000fea000b800000 */
[----:B------:R-:W-:Y:S01]  /*31f0*/  UMOV UR6, 0x40 ;  /* 0x0000004000067882 */ /* 0x000fe20000000000 */
[----:B------:R-:W-:Y:S01]  /*3200*/  NOP ;  /* 0x0000000000007918 */ /* 0x000fe20000000000 */
[----:B------:R-:W-:Y:S01]  /*3210*/  ULEA UR6, UR37, UR6, 0x18 ;  /* 0x0000000625067291 */ /* 0x000fe2000f8ec0ff */
[----:B------:R-:W-:Y:S02]  /*3220*/  UMOV UR7, 0x400 ;  /* 0x0000040000077882 */ /* 0x000fe40000000000 */
[----:B------:R-:W-:-:S06]  /*3230*/  ULEA UR37, UR37, UR7, 0x18 ;  /* 0x0000000725257291 */ /* 0x000fcc000f8ec0ff */
[----:B------:R-:W1:Y:S02]  /*3240*/  LDS.U8 R2, [UR6+0x1c] ;  /* 0x00001c06ff027984 */ /* 0x000e640008000000 */
[----:B-1----:R-:W-:-:S13]  /*3250*/  ISETP.NE.AND P0, PT, R2, RZ, PT ;  /* 0x000000ff0200720c */ /* 0x002fda0003f05270 */
[----:B------:R-:W-:Y:S05]  /*3260*/  @P0 BRA `(.L_x_63) ;  /* 0x0000000400080947 */ /* 0x000fea0003800000 */
[----:B------:R-:W-:Y:S02]  /*3270*/  UISETP.NE.U32.AND UP0, UPT, UR5, 0x1, UPT ;  /* 0x000000010500788c */ /* 0x000fe4000bf05070 */
[----:B------:R-:W-:-:S07]  /*3280*/  UIADD3 UR8, UPT, UPT, UR6, 0x8, URZ ;  /* 0x0000000806087890 */ /* 0x000fce000fffe0ff */
[----:B------:R-:W-:Y:S05]  /*3290*/  BRA.U !UP0, `(.L_x_64) ;  /* 0x00000001089c7547 */ /* 0x000fea000b800000 */
[----:B------:R-:W-:Y:S01]  /*32a0*/  ELECT P0, URZ, PT ;  /* 0x0000000000ff782f */ /* 0x000fe20003800000 */
[----:B------:R-:W-:-:S12]  /*32b0*/  BSSY B0, `(.L_x_64) ;  /* 0x0000025000007945 */ /* 0x000fd80003800000 */
[----:B------:R-:W-:Y:S05]  /*32c0*/  @!P0 BRA `(.L_x_65) ;  /* 0x00000000008c8947 */ /* 0x000fea0003800000 */
[----:B------:R-:W-:-:S05]  /*32d0*/  UMOV UR7, 0x10 ;  /* 0x0000001000077882 */ /* 0x000fca0000000000 */
[----:B------:R-:W-:Y:S04]  /*32e0*/  DEPBAR.LE SB1, 0x36 ;  /* 0x00009d800000791a */ /* 0x000fe80000000000 */
[----:B------:R-:W1:Y:S02]  /*32f0*/  UTCATOMSWS.2CTA.FIND_AND_SET.ALIGN UP1, UR7, UR7 ;  /* 0x00000007000775e3 */ /* 0x000e640008220800 */
[----:B-1----:R-:W-:Y:S01]  /*3300*/  MOV R10, UR7 ;  /* 0x00000007000a7c02 */ /* 0x002fe20008000f00 */
[----:B------:R-:W-:Y:S06]  /*3310*/  BRA.U UP1, `(.L_x_66) ;  /* 0x0000000101187547 */ /* 0x000fec000b800000 */
.L_x_67:
[----:B------:R-:W-:Y:S05]  /*3320*/  NANOSLEEP 0x64 ;  /* 0x000000640000795d */ /* 0x000fea0003800000 */
[----:B------:R-:W-:-:S05]  /*3330*/  UMOV UR7, 0x10 ;  /* 0x0000001000077882 */ /* 0x000fca0000000000 */
[----:B------:R-:W-:Y:S04]  /*3340*/  DEPBAR.LE SB1, 0x36 ;  /* 0x00009d800000791a */ /* 0x000fe80000000000 */
[----:B------:R-:W1:Y:S02]  /*3350*/  UTCATOMSWS.2CTA.FIND_AND_SET.ALIGN UP1, UR7, UR7 ;  /* 0x00000007000775e3 */ /* 0x000e640008220800 */
[----:B-1----:R-:W-:Y:S01]  /*3360*/  MOV R10, UR7 ;  /* 0x00000007000a7c02 */ /* 0x002fe20008000f00 */
[----:B------:R-:W-:Y:S05]  /*3370*/  BRA.U !UP1, `(.L_x_67) ;  /* 0xfffffffd09e87547 */ /* 0x000fea000b83ffff */
.L_x_66:
[----:B------:R-:W1:Y:S01]  /*3380*/  LDS R5, [UR6+0x10] ;  /* 0x00001006ff057984 */ /* 0x000e620008000800 */
[----:B------:R-:W-:Y:S01]  /*3390*/  IMAD.U32 R3, RZ, RZ, UR37 ;  /* 0x00000025ff037e24 */ /* 0x000fe2000f8e00ff */
[----:B------:R-:W-:-:S03]  /*33a0*/  MOV R2, UR4 ;  /* 0x0000000400027c02 */ /* 0x000fc60008000f00 */
[----:B------:R-:W-:Y:S01]  /*33b0*/  VIADD R3, R3, 0x190 ;  /* 0x0000019003037836 */ /* 0x000fe20000000000 */
[----:B-1----:R-:W-:-:S04]  /*33c0*/  SHF.L.U32 R5, R5, 0x1f, RZ ;  /* 0x0000001f05057819 */ /* 0x002fc800000006ff */
[----:B------:R-:W1:Y:S02]  /*33d0*/  SYNCS.PHASECHK.TRANS64.TRYWAIT P0, [UR6+0x8], R5 ;  /* 0x00000805ff0075a7 */ /* 0x000e640008001106 */
[----:B-1----:R-:W-:Y:S05]  /*33e0*/  @P0 BRA `(.L_x_68) ;  /* 0x0000000000080947 */ /* 0x002fea0003800000 */
[----:B------:R-:W1:Y:S02]  /*33f0*/  SYNCS.PHASECHK.TRANS64.TRYWAIT P0, [UR6+0x8], R5 ;  /* 0x00000805ff0075a7 */ /* 0x000e640008001106 */
[----:B-1----:R-:W-:Y:S05]  /*3400*/  @!P0 BRA `(.L_x_69) ;  /* 0x0000005000a08947 */ /* 0x002fea0003800000 */
.L_x_68:
[----:B-1----:R-:W-:Y:S01]  /*3410*/  HFMA2 R4, -RZ, RZ, 0, 5.9604644775390625e-08 ;  /* 0x00000001ff047431 */ /* 0x002fe200000001ff */
[----:B------:R-:W-:Y:S01]  /*3420*/  UPRMT UR7, UR4, 0x654, UR8 ;  /* 0x0000065404077896 */ /* 0x000fe20008000008 */
[----:B------:R-:W-:Y:S01]  /*3430*/  IMAD.MOV.U32 R7, RZ, RZ, 0xffff ;  /* 0x0000ffffff077424 */ /* 0x000fe200078e00ff */
[----:B------:R-:W-:Y:S01]  /*3440*/  PRMT R2, R2, 0x654, R3 ;  /* 0x0000065402027816 */ /* 0x000fe20000000003 */
[----:B------:R-:W-:Y:S02]  /*3450*/  IMAD.MOV.U32 R5, RZ, RZ, 0x4 ;  /* 0x00000004ff057424 */ /* 0x000fe400078e00ff */
[----:B------:R-:W-:Y:S01]  /*3460*/  IMAD.SHL.U32 R9, R10, 0x20, RZ ;  /* 0x000000200a097824 */ /* 0x000fe200078e00ff */
[----:B------:R-:W-:Y:S02]  /*3470*/  MOV R3, UR7 ;  /* 0x0000000700037c02 */ /* 0x000fe40008000f00 */
[-C--:B------:R-:W-:Y:S01]  /*3480*/  SHF.L.U32 R7, R7, R10.reuse, RZ ;  /* 0x0000000a07077219 */ /* 0x080fe200000006ff */
[----:B------:R1:W-:Y:S01]  /*3490*/  SYNCS.ARRIVE.TRANS64.RED RZ, [UR7], R5 ;  /* 0x00000005ffff79a7 */ /* 0x0003e20008000407 */
[----:B------:R-:W-:Y:S01]  /*34a0*/  SHF.L.U32 R6, R4, R10, RZ ;  /* 0x0000000a04067219 */ /* 0x000fe200000006ff */
[----:B------:R1:W-:Y:S04]  /*34b0*/  STS [UR37+0x190], R9 ;  /* 0x00019009ff007988 */ /* 0x0003e80008000825 */
[----:B------:R1:W-:Y:S04]  /*34c0*/  STAS [R2.64], R10 ;  /* 0x0000000a02007dbd */ /* 0x0003e8000c0008ff */
[----:B------:R1:W-:Y:S04]  /*34d0*/  ATOMS.OR RZ, [UR6+0x14], R7 ;  /* 0x00001407ffff798c */ /* 0x0003e8000b000006 */
[----:B------:R1:W-:Y:S04]  /*34e0*/  ATOMS.OR RZ, [UR6+0x18], R6 ;  /* 0x00001806ffff798c */ /* 0x0003e8000b000006 */
[----:B------:R1:W-:Y:S02]  /*34f0*/  ATOMS.XOR RZ, [UR6+0x10], R4 ;  /* 0x00001004ffff798c */ /* 0x0003e4000b800006 */
.L_x_65:
[----:B------:R-:W-:Y:S05]  /*3500*/  BSYNC B0 ;  /* 0x0000000000007941 */ /* 0x000fea0003800000 */
.L_x_64:
[----:B------:R-:W-:Y:S05]  /*3510*/  BRA.U UP0, `(.L_x_70) ;  /* 0x00000001006c7547 */ /* 0x000fea000b800000 */
[----:B------:R-:W-:-:S03]  /*3520*/  UMOV UR7, 0xffffffff ;  /* 0xffffffff00077882 */ /* 0x000fc60000000000 */
[----:B------:R-:W-:Y:S05]  /*3530*/  BRA.DIV UR7, `(.L_x_71) ;  /* 0x00000052076c7947 */ /* 0x000fea000b800000 */
[----:B------:R-:W-:-:S13]  /*3540*/  ELECT P6, URZ, PT ;  /* 0x0000000000ff782f */ /* 0x000fda00038c0000 */
.L_x_169:
[----:B------:R-:W-:Y:S05]  /*3550*/  @!P6 BRA `(.L_x_70) ;  /* 0x00000000005ce947 */ /* 0x000fea0003800000 */
[----:B-1----:R-:W1:Y:S02]  /*3560*/  LDS R3, [UR6+0x10] ;  /* 0x00001006ff037984 */ /* 0x002e640008000800 */
[----:B-1----:R-:W-:-:S04]  /*3570*/  SHF.L.U32 R3, R3, 0x1f, RZ ;  /* 0x0000001f03037819 */ /* 0x002fc800000006ff */
[----:B------:R-:W1:Y:S02]  /*3580*/  SYNCS.PHASECHK.TRANS64.TRYWAIT P0, [UR6+0x8], R3 ;  /* 0x00000803ff0075a7 */ /* 0x000e640008001106 */
[----:B-1----:R-:W-:Y:S05]  /*3590*/  @P0 BRA `(.L_x_72) ;  /* 0x0000000000080947 */ /* 0x002fea0003800000 */
[----:B------:R-:W1:Y:S02]  /*35a0*/  SYNCS.PHASECHK.TRANS64.TRYWAIT P0, [UR6+0x8], R3 ;  /* 0x00000803ff0075a7 */ /* 0x000e640008001106 */
[----:B-1----:R-:W-:Y:S05]  /*35b0*/  @!P0 BRA `(.L_x_73) ;  /* 0x00000050006c8947 */ /* 0x002fea0003800000 */
.L_x_72:
[----:B------:R-:W2:Y:S01]  /*35c0*/  LDS R5, [UR37+0x190] ;  /* 0x00019025ff057984 */ /* 0x000ea20008000800 */
[----:B-1----:R-:W-:Y:S02]  /*35d0*/  HFMA2 R2, -RZ, RZ, 0, 5.9604644775390625e-08 ;  /* 0x00000001ff027431 */ /* 0x002fe400000001ff */
[----:B------:R-:W-:Y:S01]  /*35e0*/  IMAD.MOV.U32 R3, RZ, RZ, 0xffff ;  /* 0x0000ffffff037424 */ /* 0x000fe200078e00ff */
[----:B------:R-:W-:Y:S01]  /*35f0*/  UPRMT UR7, UR4, 0x654, UR8 ;  /* 0x0000065404077896 */ /* 0x000fe20008000008 */
[----:B--2---:R-:W-:-:S03]  /*3600*/  IMAD.SHL.U32 R4, R5, 0x20, RZ ;  /* 0x0000002005047824 */ /* 0x004fc600078e00ff */
[-C--:B------:R-:W-:Y:S02]  /*3610*/  SHF.L.U32 R3, R3, R5.reuse, RZ ;  /* 0x0000000503037219 */ /* 0x080fe400000006ff */
[----:B------:R-:W-:Y:S01]  /*3620*/  SHF.L.U32 R5, R2, R5, RZ ;  /* 0x0000000502057219 */ /* 0x000fe200000006ff */
[----:B------:R2:W-:Y:S04]  /*3630*/  STS [UR37+0x190], R4 ;  /* 0x00019004ff007988 */ /* 0x0005e80008000825 */
[----:B------:R2:W-:Y:S04]  /*3640*/  ATOMS.OR RZ, [UR6+0x14], R3 ;  /* 0x00001403ffff798c */ /* 0x0005e8000b000006 */
[----:B------:R2:W-:Y:S01]  /*3650*/  ATOMS.OR RZ, [UR6+0x18], R5 ;  /* 0x00001805ffff798c */ /* 0x0005e2000b000006 */
[----:B------:R-:W-:Y:S03]  /*3660*/  SYNCS.ARRIVE.TRANS64.RED.A1T0 RZ, [UR7], RZ ;  /* 0x000000ffffff79a7 */ /* 0x000fe60008100407 */
[----:B------:R2:W-:Y:S01]  /*3670*/  ATOMS.XOR RZ, [UR6+0x10], R2 ;  /* 0x00001002ffff798c */ /* 0x0005e2000b800006 */
[----:B------:R-:W-:Y:S05]  /*3680*/  BRA `(.L_x_70) ;  /* 0x0000000000107947 */ /* 0x000fea0003800000 */
.L_x_63:
[----:B------:R-:W-:-:S05]  /*3690*/  MOV R2, 0xffffffff ;  /* 0xffffffff00027802 */ /* 0x000fca0000000f00 */
[----:B------:R1:W-:Y:S02]  /*36a0*/  STS [UR37+0x190], R2 ;  /* 0x00019002ff007988 */ /* 0x0003e40008000825 */
[----:B-1----:R-:W-:Y:S02]  /*36b0*/  MOV R2, 0x36d0 ;  /* 0x000036d000027802 */ /* 0x002fe40000000f00 */
[----:B-----5:R-:W-:Y:S05]  /*36c0*/  CALL.REL.NOINC `($__internal_1_$__cuda_sm10x_tcgen05_guardrail_trap_phase_invalid_during_alloc) ;  /* 0x0000005400cc7944 */ /* 0x020fea0003c00000 */
.L_x_70:
[----:B------:R-:W-:Y:S05]  /*36d0*/  WARPSYNC.ALL ;  /* 0x0000000000007948 */ /* 0x000fea0003800000 */
[----:B------:R-:W3:Y:S01]  /*36e0*/  S2UR UR7, SR_CgaCtaId ;  /* 0x00000000000779c3 */ /* 0x000ee20000008800 */
[----:B------:R-:W-:Y:S01]  /*36f0*/  UMOV UR6, 0x400 ;  /* 0x0000040000067882 */ /* 0x000fe20000000000 */
[----:B------:R-:W-:-:S06]  /*3700*/  NOP ;  /* 0x0000000000007918 */ /* 0x000fcc0000000000 */
[----:B------:R-:W-:Y:S06]  /*3710*/  BAR.ARV 0x6, 0xa0 ;  /* 0x0182800000007b1d */ /* 0x000fec0000002000 */
[----:B------:R-:W4:Y:S01]  /*3720*/  LDCU UR8, c[0x0][0x38c] ;  /* 0x00007180ff0877ac */ /* 0x000f220008000800 */
[----:B------:R-:W-:Y:S01]  /*3730*/  LOP3.LUT R0, R0, 0xffff, RZ, 0xc0, !PT ;  /* 0x0000ffff00007812 */ /* 0x000fe200078ec0ff */
[----:B-1----:R-:W-:Y:S01]  /*3740*/  IMAD.MOV.U32 R9, RZ, RZ, 0x1 ;  /* 0x00000001ff097424 */ /* 0x002fe200078e00ff */
[----:B------:R-:W-:Y:S01]  /*3750*/  LOP3.LUT R8, R8, 0xffff, RZ, 0xc0, !PT ;  /* 0x0000ffff08087812 */ /* 0x000fe200078ec0ff */
[----:B------:R-:W-:Y:S01]  /*3760*/  UMOV UR19, URZ ;  /* 0x000000ff00137c82 */ /* 0x000fe20008000000 */
[----:B------:R-:W-:Y:S01]  /*3770*/  R2UR UR11, R0 ;  /* 0x00000000000b72ca */ /* 0x000fe200000e0000 */
[----:B------:R-:W-:Y:S01]  /*3780*/  UMOV UR18, URZ ;  /* 0x000000ff00127c82 */ /* 0x000fe20008000000 */
[----:B------:R-:W-:Y:S01]  /*3790*/  R2UR UR12, R8 ;  /* 0x00000000080c72ca */ /* 0x000fe200000e0000 */
[----:B------:R-:W-:Y:S01]  /*37a0*/  IMAD.MOV.U32 R8, RZ, RZ, RZ ;  /* 0x000000ffff087224 */ /* 0x000fe200078e00ff */
[----:B------:R-:W-:Y:S01]  /*37b0*/  UMOV UR17, URZ ;  /* 0x000000ff00117c82 */ /* 0x000fe20008000000 */
[----:B---3--:R-:W-:-:S02]  /*37c0*/  ULEA UR7, UR7, UR6, 0x18 ;  /* 0x0000000607077291 */ /* 0x008fc4000f8ec0ff */
[----:B------:R-:W-:Y:S02]  /*37d0*/  UISETP.NE.AND UP2, UPT, UR5, URZ, UPT ;  /* 0x000000ff0500728c */ /* 0x000fe4000bf45270 */
[----:B------:R-:W-:Y:S02]  /*37e0*/  UIADD3 UR13, UPT, UPT, UR7, 0x6400, URZ ;  /* 0x00006400070d7890 */ /* 0x000fe4000fffe0ff */
[----:B------:R-:W-:Y:S02]  /*37f0*/  UIADD3 UR14, UPT, UPT, UR7, 0x2e400, URZ ;  /* 0x0002e400070e7890 */ /* 0x000fe4000fffe0ff */
[----:B----4-:R-:W-:Y:S01]  /*3800*/  UIADD3 UR8, UPT, UPT, UR8, 0x3f, URZ ;  /* 0x0000003f08087890 */ /* 0x010fe2000fffe0ff */
[----:B--2---:R-:W1:Y:S01]  /*3810*/  LDS R2, [UR7+0x190] ;  /* 0x00019007ff027984 */ /* 0x004e620008000800 */
[----:B------:R-:W-:Y:S02]  /*3820*/  USHF.R.U32.HI UR13, URZ, 0x4, UR13 ;  /* 0x00000004ff0d7899 */ /* 0x000fe4000801160d */
[----:B------:R-:W-:-:S02]  /*3830*/  USHF.R.S32.HI UR6, URZ, 0x1f, UR8 ;  /* 0x0000001fff067899 */ /* 0x000fc40008011408 */
[----:B------:R-:W-:Y:S02]  /*3840*/  USHF.R.U32.HI UR14, URZ, 0x4, UR14 ;  /* 0x00000004ff0e7899 */ /* 0x000fe4000801160e */
[----:B------:R-:W-:Y:S02]  /*3850*/  ULEA.HI UR6, UR6, UR8, URZ, 0x6 ;  /* 0x0000000806067291 */ /* 0x000fe4000f8f30ff */
[----:B------:R-:W-:Y:S02]  /*3860*/  ULOP3.LUT UR13, UR13, 0x3fff, URZ, 0xc0, !UPT ;  /* 0x00003fff0d0d7892 */ /* 0x000fe4000f8ec0ff */
[----:B------:R-:W-:Y:S02]  /*3870*/  USHF.R.S32.HI UR6, URZ, 0x6, UR6 ;  /* 0x00000006ff067899 */ /* 0x000fe40008011406 */
[----:B------:R-:W-:Y:S02]  /*3880*/  ULOP3.LUT UR14, UR14, 0x3fff, URZ, 0xc0, !UPT ;  /* 0x00003fff0e0e7892 */ /* 0x000fe4000f8ec0ff */
[----:B------:R-:W-:Y:S01]  /*3890*/  UISETP.LT.AND UP0, UPT, UR6, 0x1, UPT ;  /* 0x000000010600788c */ /* 0x000fe2000bf01270 */
[----:B------:R-:W-:Y:S01]  /*38a0*/  UMOV UR28, 0x0 ;  /* 0x00000000001c7882 */ /* 0x000fe20000000000 */
[----:B------:R-:W-:Y:S01]  /*38b0*/  UMOV UR29, 0x10100490 ;  /* 0x10100490001d7882 */ /* 0x000fe20000000000 */
[----:B------:R-:W-:-:S02]  /*38c0*/  ULOP3.LUT UR13, UR13, 0x10000, URZ, 0xfc, !UPT ;  /* 0x000100000d0d7892 */ /* 0x000fc4000f8efcff */
[----:B------:R-:W-:Y:S02]  /*38d0*/  ULOP3.LUT UR14, UR14, 0x10000, URZ, 0xfc, !UPT ;  /* 0x000100000e0e7892 */ /* 0x000fe4000f8efcff */
[----:B------:R-:W-:Y:S01]  /*38e0*/  USEL UR20, UR6, 0x1, !UP0 ;  /* 0x0000000106147887 */ /* 0x000fe2000c000000 */
[----:B------:R-:W-:Y:S01]  /*38f0*/  UMOV UR26, 0x0 ;  /* 0x00000000001a7882 */ /* 0x000fe20000000000 */
[----:B------:R-:W-:Y:S01]  /*3900*/  UMOV UR27, 0x10100490 ;  /* 0x10100490001b7882 */ /* 0x000fe20000000000 */
[----:B------:R-:W-:Y:S01]  /*3910*/  UMOV UR24, 0x0 ;  /* 0x0000000000187882 */ /* 0x000fe20000000000 */
[----:B------:R-:W-:Y:S01]  /*3920*/  UMOV UR25, 0x10100490 ;  /* 0x1010049000197882 */ /* 0x000fe20000000000 */
[----:B------:R-:W-:Y:S01]  /*3930*/  UMOV UR22, 0x0 ;  /* 0x0000000000167882 */ /* 0x000fe20000000000 */
[----:B------:R-:W-:Y:S01]  /*3940*/  UMOV UR23, 0x10100490 ;  /* 0x1010049000177882 */ /* 0x000fe20000000000 */
[----:B-1----:R-:W-:Y:S02]  /*3950*/  R2UR UR21, R2 ;  /* 0x00000000021572ca */ /* 0x002fe400000e0000 */
[----:B------:R-:W-:-:S13]  /*3960*/  CS2R R2, SRZ ;  /* 0x0000000000027805 */ /* 0x000fda000001ff00 */
.L_x_81:
[C---:B------:R-:W-:Y:S02]  /*3970*/  LEA R0, R8.reuse, UR7, 0x3 ;  /* 0x0000000708007c11 */ /* 0x040fe4000f8e18ff */
[----:B------:R-:W-:Y:S02]  /*3980*/  SHF.L.U32 R4, R3, 0x1f, RZ ;  /* 0x0000001f03047819 */ /* 0x000fe400000006ff */
[----:B------:R-:W-:Y:S02]  /*3990*/  LEA R5, R8, UR7, 0x4 ;  /* 0x0000000708057c11 */ /* 0x000fe4000f8e20ff */
[----:B------:R-:W1:Y:S02]  /*39a0*/  SYNCS.PHASECHK.TRANS64.TRYWAIT P0, [R0+URZ+0xe0], R4 ;  /* 0x0000e004000075a7 */ /* 0x000e6400080011ff */
[----:B-1-34-:R-:W-:Y:S05]  /*39b0*/  @!P0 BRA `(.L_x_74) ;  /* 0x0000004c00848947 */ /* 0x01afea0003800000 */
.L_x_170:
[----:B-1----:R-:W1:Y:S01]  /*39c0*/  LDS.128 R4, [R5+0x170] ;  /* 0x0001700005047984 */ /* 0x002e620000000c00 */
[----:B------:R-:W-:Y:S02]  /*39d0*/  VIADD R0, R0, 0xf0 ;  /* 0x000000f000007836 */ /* 0x000fe40000000000 */
[----:B------:R-:W-:Y:S01]  /*39e0*/  VIADD R8, R8, 0x1 ;  /* 0x0000000108087836 */ /* 0x000fe20000000000 */
[----:B------:R-:W-:Y:S01]  /*39f0*/  @!PT LDS RZ, [RZ] ;  /* 0x00000000fffff984 */ /* 0x000fe20000000800 */
[----:B------:R-:W-:Y:S01]  /*3a00*/  @!PT LDS RZ, [RZ] ;  /* 0x00000000fffff984 */ /* 0x000fe20000000800 */
[----:B------:R-:W-:Y:S01]  /*3a10*/  @!PT LDS RZ, [RZ] ;  /* 0x00000000fffff984 */ /* 0x000fe20000000800 */
[----:B------:R-:W-:Y:S01]  /*3a20*/  @!PT LDS RZ, [RZ] ;  /* 0x00000000fffff984 */ /* 0x000fe20000000800 */
[----:B------:R2:W-:Y:S06]  /*3a30*/  MEMBAR.ALL.CTA ;  /* 0x0000000000007992 */ /* 0x0005ec0000008000 */
[----:B--2---:R-:W2:Y:S01]  /*3a40*/  FENCE.VIEW.ASYNC.S ;  /* 0x00000000000073c6 */ /* 0x004ea20000000000 */
[----:B------:R-:W-:-:S04]  /*3a50*/  PRMT R0, RZ, 0x654, R0 ;  /* 0x00000654ff007816 */ /* 0x000fc80000000000 */
[----:B--2---:R2:W-:Y:S01]  /*3a60*/  SYNCS.ARRIVE.TRANS64.RED.A1T0 RZ, [R0+URZ], RZ ;  /* 0x000000ff00ff79a7 */ /* 0x0045e200081004ff */
[----:B-1----:R-:W-:Y:S01]  /*3a70*/  LOP3.LUT P1, RZ, R6, 0x1, RZ, 0xc0, !PT ;  /* 0x0000000106ff7812 */ /* 0x002fe2000782c0ff */
[----:B--2---:R-:W-:-:S12]  /*3a80*/  BRA.U UP2, `(.L_x_75) ;  /* 0x0000000502087547 */ /* 0x004fd8000b800000 */
[----:B------:R-:W1:Y:S01]  /*3a90*/  LDCU UR8, c[0x0][0x38c] ;  /* 0x00007180ff0877ac */ /* 0x000e620008000800 */
[----:B------:R-:W-:Y:S02]  /*3aa0*/  PLOP3.LUT P2, PT, PT, PT, PT, 0x80, 0x8 ;  /* 0x000000000008781c */ /* 0x000fe40003f4f070 */
[----:B------:R-:W-:Y:S01]  /*3ab0*/  SHF.L.U32 R4, R9, 0x1f, RZ ;  /* 0x0000001f09047819 */ /* 0x000fe200000006ff */
[----:B------:R-:W-:Y:S02]  /*3ac0*/  ULEA UR9, UR19, UR7, 0x3 ;  /* 0x0000000713097291 */ /* 0x000fe4000f8e18ff */
[----:B------:R-:W-:Y:S02]  /*3ad0*/  ULEA UR10, UR19, UR21, 0x6 ;  /* 0x00000015130a7291 */ /* 0x000fe4000f8e30ff */
[----:B-1----:R-:W-:-:S06]  /*3ae0*/  UISETP.GE.AND UP0, UPT, UR8, 0x1, UPT ;  /* 0x000000010800788c */ /* 0x002fcc000bf06270 */
[----:B------:R-:W-:-:S05]  /*3af0*/  PLOP3.LUT P0, PT, PT, PT, UP0, 0x80, 0x8 ;  /* 0x000000000008781c */ /* 0x000fca0003f0f008 */
[----:B------:R-:W-:-:S08]  /*3b00*/  @UP0 ULEA UR8, UR18, UR7, 0x3 ;  /* 0x0000000712080291 */ /* 0x000fd0000f8e18ff */
[----:B------:R-:W-:-:S04]  /*3b10*/  @P0 SHF.L.U32 R0, R2, 0x1f, RZ ;  /* 0x0000001f02000819 */ /* 0x000fc800000006ff */
[----:B------:R1:W2:Y:S01]  /*3b20*/  @P0 SYNCS.PHASECHK.TRANS64.TRYWAIT P2, [UR8], R0 ;  /* 0x00000000ff0005a7 */ /* 0x0002a20008041108 */
[----:B------:R-:W3:Y:S02]  /*3b30*/  SYNCS.PHASECHK.TRANS64.TRYWAIT P0, [UR9+0x120], R4 ;  /* 0x00012004ff0075a7 */ /* 0x000ee40008001109 */
[----:B-123--:R-:W-:Y:S05]  /*3b40*/  @!P0 BRA `(.L_x_76) ;  /* 0x0000004c00348947 */ /* 0x00efea0003800000 */
.L_x_172:
[----:B------:R-:W-:Y:S01]  /*3b50*/  UMOV UR16, UR17 ;  /* 0x0000001100107c82 */ /* 0x000fe20008000000 */
[----:B------:R-:W-:Y:S05]  /*3b60*/  BRA.U !UP0, `(.L_x_77) ;  /* 0x0000000108c07547 */ /* 0x000fea000b800000 */
[----:B------:R-:W-:Y:S02]  /*3b70*/  UIADD3 UR16, UPT, UPT, UR20, UR17, URZ ;  /* 0x0000001114107290 */ /* 0x000fe4000fffe0ff */
[----:B------:R-:W-:Y:S01]  /*3b80*/  UPLOP3.LUT UP3, UPT, UPT, UPT, UPT, 0x40, 0x4 ;  /* 0x000000000004789c */ /* 0x000fe20003f6e870 */
[----:B------:R-:W-:Y:S01]  /*3b90*/  UMOV UR15, UR6 ;  /* 0x00000006000f7c82 */ /* 0x000fe20008000000 */
[----:B------:R-:W-:-:S09]  /*3ba0*/  UMOV UR46, UR18 ;  /* 0x00000012002e7c82 */ /* 0x000fd20008000000 */
.L_x_80:
[----:B--2---:R-:W-:Y:S01]  /*3bb0*/  ULEA UR8, UR46, UR7, 0x3 ;  /* 0x000000072e087291 */ /* 0x004fe2000f8e18ff */
[----:B---3--:R-:W-:Y:S11]  /*3bc0*/  @P2 BRA `(.L_x_78) ;  /* 0x00000000000c2947 */ /* 0x008ff60003800000 */
[----:B-1----:R-:W-:Y:S04]  /*3bd0*/  SHF.L.U32 R4, R2, 0x1f, RZ ;  /* 0x0000001f02047819 */ /* 0x002fe800000006ff */
[----:B------:R-:W1:Y:S02]  /*3be0*/  SYNCS.PHASECHK.TRANS64.TRYWAIT P0, [UR8], R4 ;  /* 0x00000004ff0075a7 */ /* 0x000e640008001108 */
[----:B-1----:R-:W-:Y:S05]  /*3bf0*/  @!P0 BRA `(.L_x_79) ;  /* 0x0000004c00208947 */ /* 0x002fea0003800000 */
.L_x_78:
[----:B------:R-:W-:Y:S01]  /*3c00*/  UISETP.NE.AND UP0, UPT, UR15, 0x1, UPT ;  /* 0x000000010f00788c */ /* 0x000fe2000bf05270 */
[----:B------:R-:W-:Y:S01]  /*3c10*/  PLOP3.LUT P2, PT, PT, PT, PT, 0x80, 0x8 ;  /* 0x000000000008781c */ /* 0x000fe20003f4f070 */
[----:B------:R-:W-:Y:S02]  /*3c20*/  UIADD3 UR18, UPT, UPT, UR46, 0x1, URZ ;  /* 0x000000012e127890 */ /* 0x000fe4000fffe0ff */
[----:B------:R-:W-:Y:S02]  /*3c30*/  ULEA UR32, UR46, UR14, 0x8 ;  /* 0x0000000e2e207291 */ /* 0x000fe4000f8e40ff */
[----:B------:R-:W-:Y:S01]  /*3c40*/  UISETP.NE.AND UP1, UPT, UR18, 0xa, UPT ;  /* 0x0000000a1200788c */ /* 0x000fe2000bf25270 */
[----:B------:R-:W-:Y:S01]  /*3c50*/  PLOP3.LUT P0, PT, PT, PT, UP0, 0x80, 0x8 ;  /* 0x000000000008781c */ /* 0x000fe20003f0f008 */
[----:B------:R-:W-:Y:S02]  /*3c60*/  UIADD3 UR44, UPT, UPT, UR32, 0x2, URZ ;  /* 0x00000002202c7890 */ /* 0x000fe4000fffe0ff */
[----:B------:R-:W-:Y:S02]  /*3c70*/  USEL UR31, URZ, 0x1, UP1 ;  /* 0x00000001ff1f7887 */ /* 0x000fe40008800000 */
[----:B------:R-:W-:Y:S02]  /*3c80*/  USEL UR18, UR18, URZ, UP1 ;  /* 0x000000ff12127287 */ /* 0x000fe40008800000 */
[----:B------:R-:W-:Y:S02]  /*3c90*/  UIADD3 UR40, UPT, UPT, UR32, 0x4, URZ ;  /* 0x0000000420287890 */ /* 0x000fe4000fffe0ff */
[----:B------:R-:W-:Y:S01]  /*3ca0*/  @UP0 ULEA UR30, UR18, UR7, 0x3 ;  /* 0x00000007121e0291 */ /* 0x000fe2000f8e18ff */
[----:B------:R-:W-:Y:S01]  /*3cb0*/  LOP3.LUT R2, R2, UR31, RZ, 0x3c, !PT ;  /* 0x0000001f02027c12 */ /* 0x000fe2000f8e3cff */
[----:B------:R-:W-:Y:S02]  /*3cc0*/  UIADD3 UR36, UPT, UPT, UR32, 0x6, URZ ;  /* 0x0000000620247890 */ /* 0x000fe4000fffe0ff */
[----:B------:R-:W-:Y:S01]  /*3cd0*/  UIADD3 UR8, UPT, UPT, UR8, 0x50, URZ ;  /* 0x0000005008087890 */ /* 0x000fe2000fffe0ff */
[----:B-1----:R-:W-:Y:S01]  /*3ce0*/  @P0 SHF.L.U32 R0, R2, 0x1f, RZ ;  /* 0x0000001f02000819 */ /* 0x002fe200000006ff */
[----:B------:R-:W-:Y:S02]  /*3cf0*/  UIADD3 UR17, UPT, UPT, UR17, 0x1, URZ ;  /* 0x0000000111117890 */ /* 0x000fe4000fffe0ff */
[----:B------:R-:W-:Y:S01]  /*3d00*/  UIADD3 UR15, UPT, UPT, UR15, -0x1, URZ ;  /* 0xffffffff0f0f7890 */ /* 0x000fe2000fffe0ff */
[----:B------:R2:W3:Y:S01]  /*3d10*/  @P0 SYNCS.PHASECHK.TRANS64.TRYWAIT P2, [UR30], R0 ;  /* 0x00000000ff0005a7 */ /* 0x0004e2000804111e */
[----:B------:R-:W-:Y:S02]  /*3d20*/  ULEA UR30, UR46, UR13, 0xa ;  /* 0x0000000d2e1e7291 */ /* 0x000fe4000f8e50ff */
[----:B------:R-:W-:Y:S02]  /*3d30*/  UISETP.NE.AND UP0, UPT, UR17, UR16, UPT ;  /* 0x000000101100728c */ /* 0x000fe4000bf05270 */
[----:B------:R-:W-:Y:S02]  /*3d40*/  UIADD3 UR42, UPT, UPT, UR30, 0x2, URZ ;  /* 0x000000021e2a7890 */ /* 0x000fe4000fffe0ff */
[----:B------:R-:W-:Y:S02]  /*3d50*/  UIADD3 UR38, UPT, UPT, UR30, 0x4, URZ ;  /* 0x000000041e267890 */ /* 0x000fe4000fffe0ff */
[----:B------:R-:W-:Y:S01]  /*3d60*/  UIADD3 UR34, UPT, UPT, UR30, 0x6, URZ ;  /* 0x000000061e227890 */ /* 0x000fe2000fffe0ff */
[----:B------:R-:W-:Y:S01]  /*3d70*/  UMOV UR33, 0x40004040 ;  /* 0x4000404000217882 */ /* 0x000fe20000000000 */
[----:B------:R-:W-:Y:S01]  /*3d80*/  UMOV UR31, 0x40004040 ;  /* 0x40004040001f7882 */ /* 0x000fe20000000000 */
[----:B------:R-:W-:Y:S01]  /*3d90*/  UMOV UR45, 0x40004040 ;  /* 0x40004040002d7882 */ /* 0x000fe20000000000 */
[----:B------:R2:W-:Y:S01]  /*3da0*/  UTCHMMA.2CTA gdesc[UR30], gdesc[UR32], tmem[UR10], tmem[UR28], idesc[UR29], UP3 ;  /* 0x00ff1c201e0075ea */ /* 0x0005e20009a0000a */
[----:B------:R-:W-:Y:S01]  /*3db0*/  UPLOP3.LUT UP3, UPT, UPT, UPT, UPT, 0x80, 0x8 ;  /* 0x000000000008789c */ /* 0x000fe20003f6f070 */
[----:B------:R-:W-:Y:S01]  /*3dc0*/  UMOV UR43, 0x40004040 ;  /* 0x40004040002b7882 */ /* 0x000fe20000000000 */
[----:B------:R-:W-:Y:S01]  /*3dd0*/  UMOV UR41, 0x40004040 ;  /* 0x4000404000297882 */ /* 0x000fe20000000000 */
[----:B------:R2:W-:Y:S01]  /*3de0*/  UTCHMMA.2CTA gdesc[UR42], gdesc[UR44], tmem[UR10], tmem[UR26], idesc[UR27], UPT ;  /* 0x00ff1a2c2a0075ea */ /* 0x0005e2000ba0000a */
[----:B------:R-:W-:Y:S01]  /*3df0*/  UMOV UR39, 0x40004040 ;  /* 0x4000404000277882 */ /* 0x000fe20000000000 */
[----:B------:R-:W-:Y:S01]  /*3e00*/  UMOV UR37, 0x40004040 ;  /* 0x4000404000257882 */ /* 0x000fe20000000000 */
[----:B------:R-:W-:Y:S01]  /*3e10*/  UMOV UR35, 0x40004040 ;  /* 0x4000404000237882 */ /* 0x000fe20000000000 */
[----:B------:R2:W-:Y:S01]  /*3e20*/  UTCHMMA.2CTA gdesc[UR38], gdesc[UR40], tmem[UR10], tmem[UR24], idesc[UR25], UPT ;  /* 0x00ff1828260075ea */ /* 0x0005e2000ba0000a */
[----:B------:R2:W-:Y:S01]  /*3e30*/  UTCHMMA.2CTA gdesc[UR34], gdesc[UR36], tmem[UR10], tmem[UR22], idesc[UR23], UPT ;  /* 0x00ff1624220075ea */ /* 0x0005e2000ba0000a */
[----:B------:R2:W-:Y:S01]  /*3e40*/  UTCBAR.2CTA.MULTICAST [UR8], URZ, UR12 ;  /* 0x000000ff080073e9 */ /* 0x0005e2000820080c */
[----:B------:R-:W-:Y:S01]  /*3e50*/  UMOV UR46, UR18 ;  /* 0x00000012002e7c82 */ /* 0x000fe20008000000 */
[----:B------:R-:W-:Y:S05]  /*3e60*/  BRA.U UP0, `(.L_x_80) ;  /* 0xfffffffd00507547 */ /* 0x000fea000b83ffff */
.L_x_77:
[----:B------:R-:W-:Y:S01]  /*3e70*/  UIADD3 UR9, UPT, UPT, UR9, 0x100, URZ ;  /* 0x0000010009097890 */ /* 0x000fe2000fffe0ff */
[----:B------:R-:W-:-:S08]  /*3e80*/  UMOV UR17, UR16 ;  /* 0x0000001000117c82 */ /* 0x000fd00008000000 */
[----:B------:R4:W-:Y:S01]  /*3e90*/  UTCBAR.2CTA.MULTICAST [UR9], URZ, UR11 ;  /* 0x000000ff090073e9 */ /* 0x0009e2000820080b */
[----:B------:R-:W-:Y:S02]  /*3ea0*/  NOP ;  /* 0x0000000000007918 */ /* 0x000fe40000000000 */
.L_x_75:
[----:B------:R-:W-:Y:S01]  /*3eb0*/  UIADD3 UR19, UPT, UPT, UR19, 0x1, URZ ;  /* 0x0000000113137890 */ /* 0x000fe2000fffe0ff */
[----:B------:R-:W-:-:S03]  /*3ec0*/  ISETP.NE.AND P0, PT, R8, 0x2, PT ;  /* 0x000000020800780c */ /* 0x000fc60003f05270 */
[----:B------:R-:W-:Y:S01]  /*3ed0*/  UISETP.NE.AND UP0, UPT, UR19, 0x4, UPT ;  /* 0x000000041300788c */ /* 0x000fe2000bf05270 */
[----:B-12---:R-:W-:Y:S02]  /*3ee0*/  SEL R0, RZ, 0x1, P0 ;  /* 0x00000001ff007807 */ /* 0x006fe40000000000 */
[----:B------:R-:W-:Y:S01]  /*3ef0*/  SEL R8, R8, RZ, P0 ;  /* 0x000000ff08087207 */ /* 0x000fe20000000000 */
[----:B------:R-:W-:Y:S01]  /*3f00*/  USEL UR8, URZ, 0x1, UP0 ;  /* 0x00000001ff087887 */ /* 0x000fe20008000000 */
[----:B------:R-:W-:Y:S01]  /*3f10*/  LOP3.LUT R3, R3, R0, RZ, 0x3c, !PT ;  /* 0x0000000003037212 */ /* 0x000fe200078e3cff */
[----:B------:R-:W-:-:S04]  /*3f20*/  USEL UR19, UR19, URZ, UP0 ;  /* 0x000000ff13137287 */ /* 0x000fc80008000000 */
[----:B------:R-:W-:Y:S01]  /*3f30*/  LOP3.LUT R9, R9, UR8, RZ, 0x3c, !PT ;  /* 0x0000000809097c12 */ /* 0x000fe2000f8e3cff */
[----:B------:R-:W-:Y:S07]  /*3f40*/  @P1 BRA `(.L_x_81) ;  /* 0xfffffff800881947 */ /* 0x000fee000383ffff */
[----:B------:R-:W1:Y:S01]  /*3f50*/  S2UR UR6, SR_CgaCtaId ;  /* 0x00000000000679c3 */ /* 0x000e620000008800 */
[----:B------:R-:W-:Y:S01]  /*3f60*/  ELECT P0, URZ, PT ;  /* 0x0000000000ff782f */ /* 0x000fe20003800000 */
[----:B------:R-:W-:Y:S01]  /*3f70*/  HFMA2 R0, -RZ, RZ, 0, 5.9604644775390625e-08 ;  /* 0x00000001ff007431 */ /* 0x000fe200000001ff */
[----:B------:R-:W-:-:S05]  /*3f80*/  UMOV UR8, 0x40 ;  /* 0x0000004000087882 */ /* 0x000fca0000000000 */
[----:B------:R-:W-:Y:S01]  /*3f90*/  UVIRTCOUNT.DEALLOC.SMPOOL 0x80 ;  /* 0x000000800000784c */ /* 0x000fe20000000000 */
[----:B------:R-:W-:Y:S02]  /*3fa0*/  UISETP.NE.AND UP0, UPT, UR5, URZ, UPT ;  /* 0x000000ff0500728c */ /* 0x000fe4000bf05270 */
[----:B-1----:R-:W-:-:S09]  /*3fb0*/  ULEA UR6, UR6, UR8, 0x18 ;  /* 0x0000000806067291 */ /* 0x002fd2000f8ec0ff */
[----:B------:R1:W-:Y:S01]  /*3fc0*/  @P0 STS.U8 [UR6+0x1c], R0 ;  /* 0x00001c00ff000988 */ /* 0x0003e20008000006 */
[----:B------:R-:W-:Y:S05]  /*3fd0*/  BRA.U UP0, `(.L_x_82) ;  /* 0x0000000100a07547 */ /* 0x000fea000b800000 */
[----:B------:R-:W-:Y:S01]  /*3fe0*/  UIADD3 UR5, UPT, UPT, UR7, 0x120, URZ ;  /* 0x0000012007057890 */ /* 0x000fe2000fffe0ff */
[----:B------:R-:W-:-:S03]  /*3ff0*/  SHF.L.U32 R2, R9, 0x1f, RZ ;  /* 0x0000001f09027819 */ /* 0x000fc600000006ff */
[----:B------:R-:W-:-:S09]  /*4000*/  ULEA UR8, UR19, UR5, 0x3 ;  /* 0x0000000513087291 */ /* 0x000fd2000f8e18ff */
[----:B------:R-:W2:Y:S02]  /*4010*/  SYNCS.PHASECHK.TRANS64.TRYWAIT P0, [UR8], R2 ;  /* 0x00000002ff0075a7 */ /* 0x000ea40008001108 */
[----:B--2---:R-:W-:Y:S05]  /*4020*/  @!P0 BRA `(.L_x_83) ;  /* 0x00000048002c8947 */ /* 0x004fea0003800000 */
.L_x_175:
[----:B----4-:R-:W-:-:S04]  /*4030*/  UIADD3 UR9, UPT, UPT, UR19, 0x1, URZ ;  /* 0x0000000113097890 */ /* 0x010fc8000fffe0ff */
        /* <DEDUP_REMOVED lines=8> */
.L_x_177:
        /* <DEDUP_REMOVED lines=9> */
.L_x_179:
[----:B------:R-:W-:-:S04]  /*4150*/  UIADD3 UR9, UPT, UPT, UR9, 0x1, URZ ;  /* 0x0000000109097890 */ /* 0x000fc8000fffe0ff */
[----:B------:R-:W-:-:S04]  /*4160*/  UISETP.NE.AND UP1, UPT, UR9, 0x4, UPT ;  /* 0x000000040900788c */ /* 0x000fc8000bf25270 */
[----:B------:R-:W-:Y:S02]  /*4170*/  USEL UR8, URZ, 0x1, UP1 ;  /* 0x00000001ff087887 */ /* 0x000fe40008800000 */
[----:B------:R-:W-:-:S04]  /*4180*/  USEL UR9, UR9, URZ, UP1 ;  /* 0x000000ff09097287 */ /* 0x000fc80008800000 */
[----:B------:R-:W-:Y:S01]  /*4190*/  ULEA UR9, UR9, UR5, 0x3 ;  /* 0x0000000509097291 */ /* 0x000fe2000f8e18ff */
[----:B------:R-:W-:-:S04]  /*41a0*/  LOP3.LUT R2, R2, UR8, RZ, 0x3c, !PT ;  /* 0x0000000802027c12 */ /* 0x000fc8000f8e3cff */
[----:B------:R-:W-:Y:S01]  /*41b0*/  SHF.L.U32 R2, R2, 0x1f, RZ ;  /* 0x0000001f02027819 */ /* 0x000fe200000006ff */
[----:B-1----:R-:W-:-:S04]  /*41c0*/  IMAD.U32 R0, RZ, RZ, UR9 ;  /* 0x00000009ff007e24 */ /* 0x002fc8000f8e00ff */
[----:B------:R1:W2:Y:S03]  /*41d0*/  SYNCS.PHASECHK.TRANS64.TRYWAIT P0, [R0+URZ], R2 ;  /* 0x00000002000075a7 */ /* 0x0002a600080011ff */
[----:B--2---:R-:W-:Y:S05]  /*41e0*/  @!P0 NANOSLEEP.SYNCS 0x989680 ;  /* 0x009896800000895d */ /* 0x004fea0003900000 */
[----:B------:R-:W2:Y:S02]  /*41f0*/  @!P0 SYNCS.PHASECHK.TRANS64 P0, [R0+URZ], R2 ;  /* 0x00000002000085a7 */ /* 0x000ea400080010ff */
[----:B--2---:R-:W-:Y:S05]  /*4200*/  @P0 BRA `(.L_x_86) ;  /* 0x0000000000200947 */ /* 0x004fea0003800000 */
.L_x_87:
[----:B--2---:R2:W4:Y:S02]  /*4210*/  SYNCS.PHASECHK.TRANS64.TRYWAIT P0, [R0+URZ], R2 ;  /* 0x00000002000075a7 */ /* 0x00452400080011ff */
[----:B----4-:R-:W-:Y:S05]  /*4220*/  @!P0 NANOSLEEP.SYNCS 0x989680 ;  /* 0x009896800000895d */ /* 0x010fea0003900000 */
[----:B------:R-:W4:Y:S02]  /*4230*/  @!P0 SYNCS.PHASECHK.TRANS64 P0, [R0+URZ], R2 ;  /* 0x00000002000085a7 */ /* 0x000f2400080010ff */
[----:B----4-:R-:W-:Y:S05]  /*4240*/  @!P0 BRA `(.L_x_87) ;  /* 0xfffffffc00f08947 */ /* 0x010fea000383ffff */
[----:B------:R-:W-:Y:S05]  /*4250*/  BRA `(.L_x_86) ;  /* 0x00000000000c7947 */ /* 0x000fea0003800000 */
.L_x_82:
[----:B------:R-:W-:-:S04]  /*4260*/  UIADD3 UR5, UPT, UPT, UR7, 0x160, URZ ;  /* 0x0000016007057890 */ /* 0x000fc8000fffe0ff */
[----:B------:R-:W-:-:S09]  /*4270*/  UPRMT UR5, UR4, 0x654, UR5 ;  /* 0x0000065404057896 */ /* 0x000fd20008000005 */
[----:B------:R-:W-:Y:S03]  /*4280*/  SYNCS.ARRIVE.TRANS64.RED.A1T0 RZ, [UR5], RZ ;  /* 0x000000ffffff79a7 */ /* 0x000fe60008100405 */
.L_x_86:
[----:B-12---:R-:W-:Y:S01]  /*4290*/  SHF.L.U32 R2, RZ, 0x1f, RZ ;  /* 0x0000001fff027819 */ /* 0x006fe200000006ff */
[----:B------:R-:W-:Y:S01]  /*42a0*/  UIADD3 UR5, UPT, UPT, UR7, 0x160, URZ ;  /* 0x0000016007057890 */ /* 0x000fe2000fffe0ff */
[----:B------:R-:W-:Y:S02]  /*42b0*/  PLOP3.LUT P0, PT, PT, PT, UP0, 0x80, 0x8 ;  /* 0x000000000008781c */ /* 0x000fe40003f0f008 */
[----:B------:R-:W1:Y:S02]  /*42c0*/  SYNCS.PHASECHK.TRANS64.TRYWAIT P1, [UR7+0x160], R2 ;  /* 0x00016002ff0075a7 */ /* 0x000e640008021107 */
[----:B-1----:R-:W-:Y:S09]  /*42d0*/  @!P1 BRA `(.L_x_88) ;  /* 0x0000004400c89947 */ /* 0x002ff20003800000 */
.L_x_181:
[----:B------:R-:W-:Y:S01]  /*42e0*/  @!UP0 UPRMT UR5, UR4, 0x654, UR5 ;  /* 0x0000065404058896 */ /* 0x000fe20008000005 */
[----:B------:R-:W-:Y:S02]  /*42f0*/  UMOV UR8, 0xffff ;  /* 0x0000ffff00087882 */ /* 0x000fe40000000000 */
[----:B------:R-:W-:-:S06]  /*4300*/  UMOV UR4, 0x1 ;  /* 0x0000000100047882 */ /* 0x000fcc0000000000 */
[----:B------:R-:W-:Y:S01]  /*4310*/  @!P0 SYNCS.ARRIVE.TRANS64.RED.A1T0 RZ, [UR5], RZ ;  /* 0x000000ffffff89a7 */ /* 0x000fe20008100405 */
[----:B------:R-:W-:Y:S01]  /*4320*/  NOP ;  /* 0x0000000000007918 */ /* 0x000fe20000000000 */
[----:B-1----:R-:W1:Y:S01]  /*4330*/  LDS R0, [UR6+0x14] ;  /* 0x00001406ff007984 */ /* 0x002e620008000800 */
[----:B------:R-:W-:-:S04]  /*4340*/  ULOP3.LUT UR5, UR21, 0xffff, URZ, 0xc0, !UPT ;  /* 0x0000ffff15057892 */ /* 0x000fc8000f8ec0ff */
[----:B------:R-:W-:-:S04]  /*4350*/  USHF.R.U32.HI UR5, URZ, 0x5, UR5 ;  /* 0x00000005ff057899 */ /* 0x000fc80008011605 */
[----:B------:R-:W-:Y:S02]  /*4360*/  USHF.L.U32 UR8, UR8, UR5, URZ ;  /* 0x0000000508087299 */ /* 0x000fe400080006ff */
[----:B------:R-:W-:-:S04]  /*4370*/  USHF.L.U32 UR4, UR4, UR5, URZ ;  /* 0x0000000504047299 */ /* 0x000fc800080006ff */
[----:B-1----:R-:W-:-:S04]  /*4380*/  LOP3.LUT R0, R0, UR8, RZ, 0xc0, !PT ;  /* 0x0000000800007c12 */ /* 0x002fc8000f8ec0ff */
[----:B------:R-:W-:-:S13]  /*4390*/  ISETP.NE.AND P0, PT, R0, UR8, PT ;  /* 0x0000000800007c0c */ /* 0x000fda000bf05270 */
[----:B------:R-:W-:Y:S05]  /*43a0*/  @P0 BRA `(.L_x_89) ;  /* 0x0000000000580947 */ /* 0x000fea0003800000 */
[----:B------:R-:W1:Y:S02]  /*43b0*/  LDS R0, [UR6+0x18] ;  /* 0x00001806ff007984 */ /* 0x000e640008000800 */
[----:B-1----:R-:W-:-:S04]  /*43c0*/  LOP3.LUT R0, R0, UR4, RZ, 0xc0, !PT ;  /* 0x0000000400007c12 */ /* 0x002fc8000f8ec0ff */
[----:B------:R-:W-:-:S13]  /*43d0*/  ISETP.NE.AND P0, PT, R0, UR4, PT ;  /* 0x0000000400007c0c */ /* 0x000fda000bf05270 */
[----:B------:R-:W-:Y:S05]  /*43e0*/  @P0 BRA `(.L_x_90) ;  /* 0x00000000003c0947 */ /* 0x000fea0003800000 */
[----:B------:R-:W1:Y:S01]  /*43f0*/  S2R R2, SR_LANEID ;  /* 0x0000000000027919 */ /* 0x000e620000000000 */
[----:B------:R-:W-:Y:S01]  /*4400*/  ULOP3.LUT UR8, URZ, UR8, URZ, 0x33, !UPT ;  /* 0x00000008ff087292 */ /* 0x000fe2000f8e33ff */
[----:B------:R-:W-:Y:S02]  /*4410*/  VOTEU.ANY UR7, UPT, PT ;  /* 0x0000000000077886 */ /* 0x000fe400038e0100 */
[----:B------:R-:W-:-:S03]  /*4420*/  UFLO.U32 UR7, UR7 ;  /* 0x00000007000772bd */ /* 0x000fc600080e0000 */
[----:B------:R-:W-:-:S04]  /*4430*/  IMAD.U32 R0, RZ, RZ, UR8 ;  /* 0x00000008ff007e24 */ /* 0x000fc8000f8e00ff */
[----:B------:R2:W3:Y:S02]  /*4440*/  REDUX UR5, R0 ;  /* 0x00000000000573c4 */ /* 0x0004e40000000000 */
[----:B------:R1:W-:Y:S02]  /*4450*/  UTCATOMSWS.AND URZ, UR8 ;  /* 0x0000000800ff79e3 */ /* 0x0003e40008000000 */
[----:B-1----:R-:W-:Y:S02]  /*4460*/  ISETP.EQ.U32.AND P0, PT, R2, UR7, PT ;  /* 0x0000000702007c0c */ /* 0x002fe4000bf02070 */
[----:B--2---:R-:W-:Y:S02]  /*4470*/  LOP3.LUT R0, RZ, UR4, RZ, 0x33, !PT ;  /* 0x00000004ff007c12 */ /* 0x004fe4000f8e33ff */
[----:B---3--:R-:W-:Y:S02]  /*4480*/  MOV R2, UR5 ;  /* 0x0000000500027c02 */ /* 0x008fe40008000f00 */
[----:B------:R-:W1:Y:S07]  /*4490*/  REDUX UR4, R0 ;  /* 0x00000000000473c4 */ /* 0x000e6e0000000000 */
[----:B------:R2:W-:Y:S01]  /*44a0*/  @P0 ATOMS.AND RZ, [UR6+0x14], R2 ;  /* 0x00001402ffff098c */ /* 0x0005e2000a800006 */
[----:B-1----:R-:W-:-:S05]  /*44b0*/  IMAD.U32 R0, RZ, RZ, UR4 ;  /* 0x00000004ff007e24 */ /* 0x002fca000f8e00ff */
[----:B------:R2:W-:Y:S01]  /*44c0*/  @P0 ATOMS.AND RZ, [UR6+0x18], R0 ;  /* 0x00001800ffff098c */ /* 0x0005e2000a800006 */
[----:B------:R-:W-:Y:S05]  /*44d0*/  BRA `(.L_x_91) ;  /* 0x0000000000147947 */ /* 0x000fea0003800000 */
.L_x_90:
[----:B------:R-:W-:Y:S02]  /*44e0*/  MOV R2, 0x4500 ;  /* 0x0000450000027802 */ /* 0x000fe40000000f00 */
[----:B---345:R-:W-:Y:S05]  /*44f0*/  CALL.REL.NOINC `($__internal_0_$__cuda_sm10x_tcgen05_guardrail_trap_col_being_dealloced_not_returned_by_alloc) ;  /* 0x0000004800347944 */ /* 0x038fea0003c00000 */
[----:B------:R-:W-:Y:S05]  /*4500*/  BRA `(.L_x_91) ;  /* 0x0000000000087947 */ /* 0x000fea0003800000 */
.L_x_89:
[----:B------:R-:W-:Y:S02]  /*4510*/  MOV R2, 0x4530 ;  /* 0x0000453000027802 */ /* 0x000fe40000000f00 */
[----:B---345:R-:W-:Y:S05]  /*4520*/  CALL.REL.NOINC `($__internal_2_$__cuda_sm10x_tcgen05_guardrail_trap_unallocated_columns_being_dealloced) ;  /* 0x0000004800407944 */ /* 0x038fea0003c00000 */
.L_x_91:
[----:B------:R-:W-:Y:S01]  /*4530*/  NOP ;  /* 0x0000000000007918 */ /* 0x000fe20000000000 */
[----:B----4-:R-:W-:Y:S05]  /*4540*/  EXIT ;  /* 0x000000000000794d */ /* 0x010fea0003800000 */
.L_x_62:
[----:B------:R-:W-:-:S09]  /*4550*/  UISETP.NE.OR UP5, UPT, UR10, 0x3, !UP5 ;  /* 0x000000030a00788c */ /* 0x000fd2000efa5670 */
[----:B------:R-:W-:Y:S05]  /*4560*/  BRA.U UP5, `(.L_x_92) ;  /* 0x0000000d05b07547 */ /* 0x000fea000b800000 */
[----:B------:R-:W1:Y:S01]  /*4570*/  LDC R0, c[0x0][0xb30] ;  /* 0x0002cc00ff007b82 */ /* 0x000e620000000800 */
[----:B------:R-:W2:Y:S01]  /*4580*/  LDCU.64 UR8, c[0x0][0x888] ;  /* 0x00011100ff0877ac */ /* 0x000ea20008000a00 */
[----:B------:R-:W-:Y:S02]  /*4590*/  HFMA2 R27, -RZ, RZ, 0, 0 ;  /* 0x00000000ff1b7431 */ /* 0x000fe400000001ff */
[----:B------:R-:W-:Y:S01]  /*45a0*/  IMAD.MOV.U32 R29, RZ, RZ, 0x1 ;  /* 0x00000001ff1d7424 */ /* 0x000fe200078e00ff */
[----:B------:R-:W-:Y:S01]  /*45b0*/  MOV R25, 0x2000 ;  /* 0x0000200000197802 */ /* 0x000fe20000000f00 */
[----:B------:R-:W3:Y:S01]  /*45c0*/  LDCU.64 UR4, c[0x0][0x890] ;  /* 0x00011200ff0477ac */ /* 0x000ee20008000a00 */
[----:B------:R-:W-:Y:S01]  /*45d0*/  IMAD.MOV.U32 R28, RZ, RZ, RZ ;  /* 0x000000ffff1c7224 */ /* 0x000fe200078e00ff */
[----:B------:R-:W4:Y:S01]  /*45e0*/  LDC R24, c[0x0][0x370] ;  /* 0x0000dc00ff187b82 */ /* 0x000f220000000800 */
[----:B------:R-:W-:Y:S01]  /*45f0*/  UMOV UR6, 0x400 ;  /* 0x0000040000067882 */ /* 0x000fe20000000000 */
[----:B------:R-:W-:-:S02]  /*4600*/  UPLOP3.LUT UP1, UPT, UPT, UPT, UPT, 0x40, 0x4 ;  /* 0x000000000004789c */ /* 0x000fc40003f2e870 */
[----:B------:R-:W-:Y:S01]  /*4610*/  ULEA UR6, UR37, UR6, 0x18 ;  /* 0x0000000625067291 */ /* 0x000fe2000f8ec0ff */
[----:B------:R-:W-:-:S03]  /*4620*/  UMOV UR13, URZ ;  /* 0x000000ff000d7c82 */ /* 0x000fc60008000000 */
[----:B------:R-:W4:Y:S01]  /*4630*/  LDC R3, c[0x0][0xb0c] ;  /* 0x0002c300ff037b82 */ /* 0x000f220000000800 */
[----:B--2---:R-:W-:Y:S02]  /*4640*/  UISETP.NE.U32.AND UP3, UPT, UR8, URZ, UPT ;  /* 0x000000ff0800728c */ /* 0x004fe4000bf65070 */
[----:B---3--:R-:W-:-:S05]  /*4650*/  UISETP.NE.U32.AND UP4, UPT, UR4, URZ, UPT ;  /* 0x000000ff0400728c */ /* 0x008fca000bf85070 */
[----:B------:R-:W2:Y:S01]  /*4660*/  LDC R18, c[0x0][0xb20] ;  /* 0x0002c800ff127b82 */ /* 0x000ea20000000800 */
[----:B-1----:R-:W-:Y:S01]  /*4670*/  ISETP.NE.AND P1, PT, R0, 0x1, PT ;  /* 0x000000010000780c */ /* 0x002fe20003f25270 */
[----:B------:R-:W-:Y:S02]  /*4680*/  UISETP.NE.AND.EX UP3, UPT, UR9, URZ, UPT, UP3 ;  /* 0x000000ff0900728c */ /* 0x000fe4000bf65330 */
[----:B------:R-:W-:-:S04]  /*4690*/  UISETP.NE.AND.EX UP4, UPT, UR5, URZ, UPT, UP4 ;  /* 0x000000ff0500728c */ /* 0x000fc8000bf85340 */
[----:B------:R-:W1:Y:S08]  /*46a0*/  LDC.64 R30, c[0x0][0x348] ;  /* 0x0000d200ff1e7b82 */ /* 0x000e700000000a00 */
[----:B------:R-:W3:Y:S08]  /*46b0*/  LDC.64 R16, c[0x0][0xb10] ;  /* 0x0002c400ff107b82 */ /* 0x000ef00000000a00 */
[----:B------:R-:W1:Y:S08]  /*46c0*/  LDC.64 R6, c[0x0][0xb18] ;  /* 0x0002c600ff067b82 */ /* 0x000e700000000a00 */
[----:B------:R-:W1:Y:S08]  /*46d0*/  LDC.64 R4, c[0x0][0xb28] ;  /* 0x0002ca00ff047b82 */ /* 0x000e700000000a00 */
[----:B--2-4-:R-:W1:Y:S02]  /*46e0*/  LDC R19, c[0x0][0x374] ;  /* 0x0000dd00ff137b82 */ /* 0x014e640000000800 */
.L_x_101:
[C---:B------:R-:W-:Y:S02]  /*46f0*/  LEA R0, R28.reuse, UR6, 0x3 ;  /* 0x000000061c007c11 */ /* 0x040fe4000f8e18ff */
[----:B------:R-:W-:Y:S02]  /*4700*/  SHF.L.U32 R2, R27, 0x1f, RZ ;  /* 0x0000001f1b027819 */ /* 0x000fe400000006ff */
[----:B------:R-:W-:Y:S02]  /*4710*/  LEA R20, R28, UR6, 0x4 ;  /* 0x000000061c147c11 */ /* 0x000fe4000f8e20ff */
[----:B--2---:R-:W2:Y:S02]  /*4720*/  SYNCS.PHASECHK.TRANS64.TRYWAIT P0, [R0+URZ+0xe0], R2 ;  /* 0x0000e002000075a7 */ /* 0x004ea400080011ff */
[----:B--2---:R-:W-:Y:S05]  /*4730*/  @!P0 BRA `(.L_x_93) ;  /* 0x0000004000c88947 */ /* 0x004fea0003800000 */
.L_x_182:
[----:B------:R-:W-:Y:S01]  /*4740*/  ISETP.GE.AND P0, PT, R40, 0x1, PT ;  /* 0x000000012800780c */ /* 0x000fe20003f06270 */
[----:B------:R-:W4:Y:S01]  /*4750*/  LDS.128 R20, [R20+0x170] ;  /* 0x0001700014147984 */ /* 0x000f220000000c00 */
[----:B--2---:R-:W-:Y:S01]  /*4760*/  VIADD R0, R0, 0xf0 ;  /* 0x000000f000007836 */ /* 0x004fe20000000000 */
[----:B------:R-:W-:Y:S01]  /*4770*/  @!PT LDS RZ, [RZ] ;  /* 0x00000000fffff984 */ /* 0x000fe20000000800 */
[----:B------:R-:W-:Y:S01]  /*4780*/  @!PT LDS RZ, [RZ] ;  /* 0x00000000fffff984 */ /* 0x000fe20000000800 */
[----:B------:R-:W-:Y:S01]  /*4790*/  @!PT LDS RZ, [RZ] ;  /* 0x00000000fffff984 */ /* 0x000fe20000000800 */
[----:B------:R-:W-:Y:S01]  /*47a0*/  @!PT LDS RZ, [RZ] ;  /* 0x00000000fffff984 */ /* 0x000fe20000000800 */
[----:B------:R2:W-:Y:S06]  /*47b0*/  MEMBAR.ALL.CTA ;  /* 0x0000000000007992 */ /* 0x0005ec0000008000 */
[----:B--2---:R-:W2:Y:S01]  /*47c0*/  FENCE.VIEW.ASYNC.S ;  /* 0x00000000000073c6 */ /* 0x004ea20000000000 */
[----:B------:R-:W-:Y:S04]  /*47d0*/  PRMT R0, RZ, 0x654, R0 ;  /* 0x00000654ff007816 */ /* 0x000fe80000000000 */
[----:B--2---:R2:W-:Y:S01]  /*47e0*/  SYNCS.ARRIVE.TRANS64.RED.A1T0 RZ, [R0+URZ], RZ ;  /* 0x000000ff00ff79a7 */ /* 0x0045e200081004ff */
[----:B----4-:R-:W-:Y:S11]  /*47f0*/  LOP3.LUT P3, RZ, R22, 0x1, RZ, 0xc0, !PT ;  /* 0x0000000116ff7812 */ /* 0x010ff6000786c0ff */
[----:B------:R-:W-:Y:S02]  /*4800*/  @!UPT UIADD3 URZ, UPT, UPT, URZ, URZ, URZ ;  /* 0x000000fffffff290 */ /* 0x000fe4000fffe0ff */
[----:B------:R-:W-:Y:S02]  /*4810*/  @P3 MOV R11, R20 ;  /* 0x00000014000b3202 */ /* 0x000fe40000000f00 */
[----:B------:R-:W-:Y:S01]  /*4820*/  @P3 LOP3.LUT R10, R21, 0xffff, RZ, 0xc0, !PT ;  /* 0x0000ffff150a3812 */ /* 0x000fe200078ec0ff */
[----:B--2---:R-:W-:Y:S06]  /*4830*/  @!P0 BRA `(.L_x_94) ;  /* 0x0000000000a48947 */ /* 0x004fec0003800000 */
[-C--:B-1----:R-:W-:Y:S01]  /*4840*/  IMAD.HI.U32 R0, R19, R7.reuse, RZ ;  /* 0x0000000713007227 */ /* 0x082fe200078e00ff */
[----:B------:R-:W-:Y:S02]  /*4850*/  ISETP.NE.AND P0, PT, R6, 0x1, PT ;  /* 0x000000010600780c */ /* 0x000fe40003f05270 */
[----:B------:R-:W-:Y:S01]  /*4860*/  ISETP.NE.AND P2, PT, R40, 0x1, PT ;  /* 0x000000012800780c */ /* 0x000fe20003f45270 */
[----:B---3--:R-:W-:Y:S01]  /*4870*/  IMAD.HI.U32 R9, R24, R16, RZ ;  /* 0x0000001018097227 */ /* 0x008fe200078e00ff */
[----:B------:R-:W-:Y:S02]  /*4880*/  SHF.R.U32.HI R0, RZ, R18, R0 ;  /* 0x00000012ff007219 */ /* 0x000fe40000011600 */
[----:B------:R-:W-:Y:S01]  /*4890*/  ISETP.NE.AND P4, PT, R3, 0x1, PT ;  /* 0x000000010300780c */ /* 0x000fe20003f85270 */
[----:B------:R-:W-:Y:S01]  /*48a0*/  IMAD.HI.U32 R13, R10, R7, RZ ;  /* 0x000000070a0d7227 */ /* 0x000fe200078e00ff */
[----:B------:R-:W-:Y:S02]  /*48b0*/  SHF.R.U32.HI R9, RZ, R17, R9 ;  /* 0x00000011ff097219 */ /* 0x000fe40000011609 */
[----:B------:R-:W-:Y:S01]  /*48c0*/  SEL R0, R19, R0, !P0 ;  /* 0x0000000013007207 */ /* 0x000fe20004000000 */
[----:B------:R-:W-:Y:S01]  /*48d0*/  IMAD.HI.U32 R12, R11, R16, RZ ;  /* 0x000000100b0c7227 */ /* 0x000fe200078e00ff */
[----:B------:R-:W-:Y:S03]  /*48e0*/  SEL R9, R24, R9, !P4 ;  /* 0x0000000918097207 */ /* 0x000fe60006000000 */
[-C--:B------:R-:W-:Y:S01]  /*48f0*/  IMAD.HI.U32 R8, R0, R4.reuse, RZ ;  /* 0x0000000400087227 */ /* 0x080fe200078e00ff */
[----:B------:R-:W-:Y:S03]  /*4900*/  SHF.R.U32.HI R12, RZ, R17, R12 ;  /* 0x00000011ff0c7219 */ /* 0x000fe6000001160c */
[----:B------:R-:W-:Y:S01]  /*4910*/  IMAD.HI.U32 R2, R9, R4, RZ ;  /* 0x0000000409027227 */ /* 0x000fe200078e00ff */
[-C--:B------:R-:W-:Y:S02]  /*4920*/  @P2 SHF.R.U32.HI R0, RZ, R5.reuse, R8 ;  /* 0x00000005ff002219 */ /* 0x080fe40000011608 */
[----:B------:R-:W-:Y:S02]  /*4930*/  SHF.R.U32.HI R8, RZ, R18, R13 ;  /* 0x00000012ff087219 */ /* 0x000fe4000001160d */
[----:B------:R-:W-:Y:S01]  /*4940*/  @P2 SHF.R.U32.HI R9, RZ, R5, R2 ;  /* 0x00000005ff092219 */ /* 0x000fe20000011602 */
[----:B------:R-:W-:Y:S01]  /*4950*/  IMAD R0, R40, R0, RZ ;  /* 0x0000000028007224 */ /* 0x000fe200078e02ff */
[----:B------:R-:W-:Y:S02]  /*4960*/  SEL R8, R10, R8, !P0 ;  /* 0x000000080a087207 */ /* 0x000fe40004000000 */
[----:B------:R-:W-:Y:S01]  /*4970*/  SEL R2, R11, R12, !P4 ;  /* 0x0000000c0b027207 */ /* 0x000fe20006000000 */
[----:B------:R-:W-:Y:S01]  /*4980*/  IMAD R12, R40, R9, RZ ;  /* 0x00000009280c7224 */ /* 0x000fe200078e02ff */
[C---:B------:R-:W-:Y:S01]  /*4990*/  ISETP.GE.AND P0, PT, R8.reuse, R0, PT ;  /* 0x000000000800720c */ /* 0x040fe20003f06270 */
[----:B------:R-:W-:Y:S03]  /*49a0*/  IMAD.HI.U32 R0, R8, R4, RZ ;  /* 0x0000000408007227 */ /* 0x000fe600078e00ff */
[----:B------:R-:W-:Y:S02]  /*49b0*/  ISETP.GE.OR P0, PT, R2, R12, P0 ;  /* 0x0000000c0200720c */ /* 0x000fe40000706670 */
[-C--:B------:R-:W-:Y:S04]  /*49c0*/  SHF.R.U32.HI R0, RZ, R5.reuse, R0 ;  /* 0x00000005ff007219 */ /* 0x080fe80000011600 */
[----:B------:R-:W-:Y:S05]  /*49d0*/  SEL R13, R8, R0, !P2 ;  /* 0x00000000080d7207 */ /* 0x000fea0005000000 */
[----:B------:R-:W-:Y:S02]  /*49e0*/  IMAD.MOV R12, RZ, RZ, -R13 ;  /* 0x000000ffff0c7224 */ /* 0x000fe400078e0a0d */
[----:B------:R-:W-:Y:S04]  /*49f0*/  @!P0 IMAD.HI.U32 R0, R2, R4, RZ ;  /* 0x0000000402008227 */ /* 0x000fe800078e00ff */
[----:B------:R-:W-:Y:S01]  /*4a00*/  IMAD R12, R40, R12, R8 ;  /* 0x0000000c280c7224 */ /* 0x000fe200078e0208 */
[----:B------:R-:W-:Y:S04]  /*4a10*/  @!P0 SHF.R.U32.HI R0, RZ, R5, R0 ;  /* 0x00000005ff008219 */ /* 0x000fe80000011600 */
[----:B------:R-:W-:Y:S04]  /*4a20*/  @!P0 SEL R0, R2, R0, !P2 ;  /* 0x0000000002008207 */ /* 0x000fe80005000000 */
[----:B------:R-:W-:Y:S01]  /*4a30*/  @!P0 IADD3 R13, PT, PT, R13, -R0, RZ ;  /* 0x800000000d0d8210 */ /* 0x000fe20007ffe0ff */
[----:B------:R-:W-:Y:S01]  /*4a40*/  @!P0 IMAD R0, R9, R12, R0 ;  /* 0x0000000c09008224 */ /* 0x000fe200078e0200 */
[----:B------:R-:W-:Y:S01]  /*4a50*/  IADD3 R9, PT, PT, -R8, RZ, RZ ;  /* 0x000000ff08097210 */ /* 0x000fe20007ffe1ff */
[--C-:B------:R-:W-:Y:S02]  /*4a60*/  IMAD.MOV R12, RZ, RZ, -R2.reuse ;  /* 0x000000ffff0c7224 */ /* 0x100fe400078e0a02 */
[----:B------:R-:W-:Y:S02]  /*4a70*/  @!P0 IMAD R8, R13, R40, R2 ;  /* 0x000000280d088224 */ /* 0x000fe400078e0202 */
[----:B------:R-:W-:Y:S02]  /*4a80*/  @!P0 IMAD.MOV.U32 R2, RZ, RZ, R0 ;  /* 0x000000ffff028224 */ /* 0x000fe400078e0000 */
[----:B------:R-:W-:Y:S02]  /*4a90*/  IMAD R11, R3, R12, R11 ;  /* 0x0000000c030b7224 */ /* 0x000fe400078e020b */
[----:B------:R-:W-:Y:S02]  /*4aa0*/  IMAD R10, R6, R9, R10 ;  /* 0x00000009060a7224 */ /* 0x000fe400078e020a */
[----:B------:R-:W-:Y:S02]  /*4ab0*/  IMAD R11, R2, R3, R11 ;  /* 0x00000003020b7224 */ /* 0x000fe400078e020b */
[----:B------:R-:W-:Y:S02]  /*4ac0*/  IMAD R10, R8, R6, R10 ;  /* 0x00000006080a7224 */ /* 0x000fe400078e020a */
.L_x_94:
[----:B------:R-:W-:Y:S05]  /*4ad0*/  BRA.U UP1, `(.L_x_95) ;  /* 0x0000000101107547 */ /* 0x000fea000b800000 */
[----:B------:R-:W-:Y:S04]  /*4ae0*/  MOV R2, UR7 ;  /* 0x0000000700027c02 */ /* 0x000fe80008000f00 */
[----:B------:R-:W-:Y:S04]  /*4af0*/  SHF.L.U32 R2, R2, 0x1f, RZ ;  /* 0x0000001f02027819 */ /* 0x000fe800000006ff */
[----:B------:R-:W2:Y:S02]  /*4b00*/  SYNCS.PHASECHK.TRANS64.TRYWAIT P0, [UR6+0xd8], R2 ;  /* 0x0000d802ff0075a7 */ /* 0x000ea40008001106 */
[----:B--2---:R-:W-:Y:S05]  /*4b10*/  @!P0 BRA `(.L_x_96) ;  /* 0x0000003c00e48947 */ /* 0x004fea0003800000 */
.L_x_95:
[----:B------:R-:W-:Y:S02]  /*4b20*/  R2UR UR11, R14 ;  /* 0x000000000e0b72ca */ /* 0x000fe400000e0000 */
[----:B------:R-:W-:Y:S02]  /*4b30*/  R2UR UR10, R15 ;  /* 0x000000000f0a72ca */ /* 0x000fe400000e0000 */
[----:B------:R-:W-:Y:S04]  /*4b40*/  ISETP.NE.U32.AND P2, PT, RZ, UR4, PT ;  /* 0x00000004ff007c0c */ /* 0x000fe8000bf45070 */
[----:B------:R-:W-:Y:S05]  /*4b50*/  ISETP.NE.AND.EX P2, PT, RZ, UR5, PT, P2 ;  /* 0x00000005ff007c0c */ /* 0x000fea000bf45320 */
[----:B------:R-:W-:Y:S02]  /*4b60*/  USHF.L.U32 UR11, UR11, 0x7, URZ ;  /* 0x000000070b0b7899 */ /* 0x000fe400080006ff */
[----:B------:R-:W-:Y:S01]  /*4b70*/  USHF.L.U32 UR10, UR10, 0x6, URZ ;  /* 0x000000060a0a7899 */ /* 0x000fe200080006ff */
[----:B------:R-:W-:Y:S11]  /*4b80*/  BRA.U !UP4, `(.L_x_97) ;  /* 0x000000010c347547 */ /* 0x000ff6000b800000 */
[----:B------:R-:W-:Y:S01]  /*4b90*/  UPLOP3.LUT UP0, UPT, UPT, UPT, UP3, 0x80, 0x8 ;  /* 0x000000000008789c */ /* 0x000fe20003f0f030 */
[----:B--2---:R-:W-:Y:S02]  /*4ba0*/  HFMA2 R0, -RZ, RZ, 0, 5.9604644775390625e-08 ;  /* 0x00000001ff007431 */ /* 0x004fe400000001ff */
[----:B------:R-:W-:Y:S03]  /*4bb0*/  IMAD.MOV.U32 R92, RZ, RZ, 0x1 ;  /* 0x00000001ff5c7424 */ /* 0x000fe600078e00ff */
[----:B------:R-:W-:Y:S05]  /*4bc0*/  PLOP3.LUT P0, PT, PT, PT, UP0, 0x80, 0x8 ;  /* 0x000000000008781c */ /* 0x000fea0003f0f008 */
[----:B------:R-:W2:Y:S01]  /*4bd0*/  @UP0 LDCU.64 UR14, c[0x0][0x888] ;  /* 0x00011100ff0e07ac */ /* 0x000ea20008000a00 */
[----:B------:R-:W-:Y:S07]  /*4be0*/  @UP0 UIMAD UR8, UR36, UR4, URZ ;  /* 0x00000004240802a4 */ /* 0x000fee000f8e02ff */
[----:B------:R-:W-:Y:S01]  /*4bf0*/  @!P0 PRMT R92, R0, 0x7610, R92 ;  /* 0x00007610005c8816 */ /* 0x000fe2000000005c */
[----:B--2---:R-:W-:Y:S03]  /*4c00*/  @UP0 UIMAD.WIDE UR14, UR8, 0x4, UR14 ;  /* 0x00000004080e08a5 */ /* 0x004fe6000f8e020e */
[----:B------:R-:W2:Y:S03]  /*4c10*/  @!UP0 LDCU UR8, c[0x0][0x880] ;  /* 0x00011000ff0887ac */ /* 0x000ea60008000800 */
[----:B------:R-:W-:Y:S01]  /*4c20*/  IMAD.U32 R8, RZ, RZ, UR14 ;  /* 0x0000000eff087e24 */ /* 0x000fe2000f8e00ff */
[----:B------:R-:W-:Y:S05]  /*4c30*/  MOV R9, UR15 ;  /* 0x0000000f00097c02 */ /* 0x000fea0008000f00 */
[----:B-----5:R4:W5:Y:S02]  /*4c40*/  @P0 LDG.E R49, desc[UR46][R8.64] ;  /* 0x0000002e08310981 */ /* 0x020964000c1e1900 */
[----:B--2-4-:R-:W-:Y:S07]  /*4c50*/  @!P0 IMAD.U32 R49, RZ, RZ, UR8 ;  /* 0x00000008ff318e24 */ /* 0x014fee000f8e00ff */
.L_x_97:
[----:B-----5:R-:W-:Y:S01]  /*4c60*/  @!P2 FSETP.EQ.AND P0, PT, R49, RZ, PT ;  /* 0x000000ff3100a20b */ /* 0x020fe20003f02000 */
[----:B------:R-:W-:Y:S01]  /*4c70*/  @!UPT UIADD3 URZ, UPT, UPT, URZ, URZ, URZ ;  /* 0x000000fffffff290 */ /* 0x000fe2000fffe0ff */
[----:B------:R-:W-:Y:S11]  /*4c80*/  @!P2 BRA `(.L_x_98) ;  /* 0x000000000014a947 */ /* 0x000ff60003800000 */
[----:B------:R-:W-:Y:S02]  /*4c90*/  LOP3.LUT P2, RZ, R92, 0xff, RZ, 0xc0, !PT ;  /* 0x000000ff5cff7812 */ /* 0x000fe4000784c0ff */
[----:B------:R-:W-:Y:S04]  /*4ca0*/  PLOP3.LUT P0, PT, PT, PT, UP0, 0x80, 0x8 ;  /* 0x000000000008781c */ /* 0x000fe80003f0f008 */
[----:B------:R-:W-:Y:S07]  /*4cb0*/  PLOP3.LUT P0, PT, P0, PT, PT, 0x8, 0x80 ;  /* 0x000000000080781c */ /* 0x000fee000070e170 */
[----:B------:R-:W-:Y:S11]  /*4cc0*/  @P2 FSETP.EQ.AND P0, PT, R49, RZ, PT ;  /* 0x000000ff3100220b */ /* 0x000ff60003f02000 */
[----:B------:R-:W-:Y:S02]  /*4cd0*/  @!UPT UIADD3 URZ, UPT, UPT, URZ, URZ, URZ ;  /* 0x000000fffffff290 */ /* 0x000fe4000fffe0ff */
.L_x_98:
[----:B------:R-:W-:Y:S01]  /*4ce0*/  ULEA UR15, UR13, UR6, 0x3 ;  /* 0x000000060d0f7291 */ /* 0x000fe2000f8e18ff */
[----:B------:R-:W-:Y:S02]  /*4cf0*/  SHF.L.U32 R9, R29, 0x1f, RZ ;  /* 0x0000001f1d097819 */ /* 0x000fe400000006ff */
[----:B------:R-:W-:Y:S04]  /*4d00*/  ELECT P4, URZ, PT ;  /* 0x0000000000ff782f */ /* 0x000fe80003880000 */
[----:B------:R-:W-:Y:S02]  /*4d10*/  PLOP3.LUT P4, PT, P0, P4, PT, 0xf2, 0x2f ;  /* 0x00000000002f781c */ /* 0x000fe40000789e72 */
[----:B------:R-:W4:Y:S11]  /*4d20*/  SYNCS.PHASECHK.TRANS64.TRYWAIT P2, [UR15+0xb8], R9 ;  /* 0x0000b809ff0075a7 */ /* 0x000f36000804110f */
[----:B-1----:R-:W-:Y:S05]  /*4d30*/  @!P4 IADD3 R8, P0, PT, R30, 0x580, RZ ;  /* 0x000005801e08c810 */ /* 0x002fea0007f1e0ff */
[----:B--2---:R-:W-:Y:S01]  /*4d40*/  @!P4 IMAD.X R2, RZ, RZ, R31, P0 ;  /* 0x000000ffff02c224 */ /* 0x004fe200000e061f */
[----:B----4-:R-:W-:Y:S07]  /*4d50*/  @!P2 BRA `(.L_x_99) ;  /* 0x0000003c006ca947 */ /* 0x010fee0003800000 */
.L_x_185:
[----:B------:R-:W2:Y:S01]  /*4d60*/  LDC.64 R12, c[0x0][0xb18] ;  /* 0x0002c600ff0c7b82 */ /* 0x000ea20000000a00 */
[----:B------:R-:W-:Y:S01]  /*4d70*/  @!P4 R2UR UR8, R2 ;  /* 0x000000000208c2ca */ /* 0x000fe200000e0000 */
[----:B------:R-:W-:Y:S01]  /*4d80*/  VOTEU.ALL UP2, P4 ;  /* 0x0000000000ff7886 */ /* 0x000fe20002040000 */
[----:B------:R-:W-:Y:S01]  /*4d90*/  @!P4 R2UR UR9, R8 ;  /* 0x000000000809c2ca */ /* 0x000fe200000e0000 */
[----:B------:R-:W-:Y:S01]  /*4da0*/  VOTEU.ALL UP1, P4 ;  /* 0x0000000000ff7886 */ /* 0x000fe20002020000 */
[----:B-1----:R-:W-:Y:S03]  /*4db0*/  @!P4 IMAD.MOV.U32 R0, RZ, RZ, 0x2000 ;  /* 0x00002000ff00c424 */ /* 0x002fe600078e00ff */
[----:B------:R-:W1:Y:S01]  /*4dc0*/  @!P1 LDC R2, c[0x0][0xb0c] ;  /* 0x0002c300ff029b82 */ /* 0x000e620000000800 */
[----:B------:R-:W-:Y:S01]  /*4dd0*/  UMOV UR20, 0x0 ;  /* 0x0000000000147882 */ /* 0x000fe20000000000 */
[----:B------:R-:W-:Y:S01]  /*4de0*/  UMOV UR21, 0x10000000 ;  /* 0x1000000000157882 */ /* 0x000fe20000000000 */
[----:B------:R-:W-:Y:S01]  /*4df0*/  UMOV UR12, UR36 ;  /* 0x00000024000c7c82 */ /* 0x000fe20008000000 */
[----:B------:R-:W-:Y:S01]  /*4e00*/  UIADD3 UR14, UPT, UPT, UR13, 0x1, URZ ;  /* 0x000000010d0e7890 */ /* 0x000fe2000fffe0ff */
[----:B------:R-:W-:Y:S01]  /*4e10*/  @P3 SHF.R.U32.HI R26, RZ, 0x10, R21 ;  /* 0x00000010ff1a3819 */ /* 0x000fe20000011615 */
[----:B------:R-:W-:Y:S02]  /*4e20*/  VIADD R28, R28, 0x1 ;  /* 0x000000011c1c7836 */ /* 0x000fe40000000000 */
[----:B------:R-:W-:Y:S01]  /*4e30*/  IMAD.U32 R9, RZ, RZ, UR8 ;  /* 0x00000008ff097e24 */ /* 0x000fe2000f8e00ff */
[----:B------:R-:W-:Y:S01]  /*4e40*/  @!UP2 ULEA UR8, UR13, UR6, 0xd ;  /* 0x000000060d08a291 */ /* 0x000fe2000f8e68ff */
[----:B------:R-:W-:Y:S01]  /*4e50*/  IMAD.U32 R8, RZ, RZ, UR9 ;  /* 0x00000009ff087e24 */ /* 0x000fe2000f8e00ff */
[----:B------:R-:W-:Y:S02]  /*4e60*/  UIADD3 UR9, UPT, UPT, UR15, 0xa0, URZ ;  /* 0x000000a00f097890 */ /* 0x000fe4000fffe0ff */
[----:B------:R-:W-:Y:S01]  /*4e70*/  @!P4 R2UR UR19, R9 ;  /* 0x000000000913c2ca */ /* 0x000fe200000e0000 */
[----:B------:R-:W-:Y:S01]  /*4e80*/  @!UP2 UIADD3 UR8, UPT, UPT, UR8, 0x200, URZ ;  /* 0x000002000808a890 */ /* 0x000fe2000fffe0ff */
[----:B------:R-:W-:Y:S01]  /*4e90*/  @!P4 R2UR UR18, R8 ;  /* 0x000000000812c2ca */ /* 0x000fe200000e0000 */
[----:B------:R-:W-:Y:S01]  /*4ea0*/  UISETP.NE.AND UP5, UPT, UR14, 0x3, UPT ;  /* 0x000000030e00788c */ /* 0x000fe2000bfa5270 */
[----:B------:R-:W4:Y:S01]  /*4eb0*/  LDC.64 R8, c[0x0][0xb10] ;  /* 0x0002c400ff087b82 */ /* 0x000f220000000a00 */
[----:B------:R-:W-:Y:S02]  /*4ec0*/  UPRMT UR16, UR37, 0x654, UR9 ;  /* 0x0000065425107896 */ /* 0x000fe40008000009 */
[----:B------:R-:W-:Y:S02]  /*4ed0*/  USEL UR17, URZ, 0x1, UP5 ;  /* 0x00000001ff117887 */ /* 0x000fe4000a800000 */
[----:B------:R-:W-:Y:S04]  /*4ee0*/  USEL UR14, UR14, URZ, UP5 ;  /* 0x000000ff0e0e7287 */ /* 0x000fe8000a800000 */
[----:B------:R-:W-:Y:S01]  /*4ef0*/  ULEA UR13, UR14, UR6, 0x3 ;  /* 0x000000060e0d7291 */ /* 0x000fe2000f8e18ff */
[----:B------:R-:W-:Y:S01]  /*4f00*/  LOP3.LUT R29, R29, UR17, RZ, 0x3c, !PT ;  /* 0x000000111d1d7c12 */ /* 0x000fe2000f8e3cff */
[----:B------:R1:W-:Y:S01]  /*4f10*/  @!UP1 UTMALDG.3D [UR8], [UR18], desc[UR20] ;  /* 0x00001408120095b4 */ /* 0x0003e20008011000 */
[----:B------:R5:W-:Y:S02]  /*4f20*/  @!P4 SYNCS.ARRIVE.TRANS64.RED.A0TR RZ, [UR15+0xa0], R0 ;  /* 0x0000a000ffffc9a7 */ /* 0x000be4000830040f */
[----:B------:R-:W-:Y:S01]  /*4f30*/  SHF.L.U32 R14, R29, 0x1f, RZ ;  /* 0x0000001f1d0e7819 */ /* 0x000fe200000006ff */
[C---:B----4-:R-:W-:Y:S01]  /*4f40*/  @!P1 IMAD.HI.U32 R8, R11.reuse, R8, RZ ;  /* 0x000000080b089227 */ /* 0x050fe200078e00ff */
[----:B--2---:R-:W-:Y:S02]  /*4f50*/  @!P1 ISETP.NE.AND P0, PT, R12, 0x1, PT ;  /* 0x000000010c00980c */ /* 0x004fe40003f05270 */
[----:B-1----:R-:W-:Y:S01]  /*4f60*/  @!P1 ISETP.NE.AND P2, PT, R2, 0x1, PT ;  /* 0x000000010200980c */ /* 0x002fe20003f45270 */
[----:B------:R-:W-:Y:S01]  /*4f70*/  SYNCS.ARRIVE.TRANS64.RED.A1T0 RZ, [UR16], RZ ;  /* 0x000000ffffff79a7 */ /* 0x000fe20008100410 */
[C---:B------:R-:W-:Y:S01]  /*4f80*/  @!P1 IMAD.HI.U32 R13, R10.reuse, R13, RZ ;  /* 0x0000000d0a0d9227 */ /* 0x040fe200078e00ff */
[----:B------:R-:W-:Y:S04]  /*4f90*/  @!P1 SHF.R.U32.HI R8, RZ, R9, R8 ;  /* 0x00000009ff089219 */ /* 0x000fe80000011608 */
[----:B------:R-:W-:Y:S01]  /*4fa0*/  @!P1 SEL R8, R11, R8, !P2 ;  /* 0x000000080b089207 */ /* 0x000fe20005000000 */
[----:B------:R-:W1:Y:S01]  /*4fb0*/  SYNCS.PHASECHK.TRANS64.TRYWAIT P5, [UR13+0xb8], R14 ;  /* 0x0000b80eff0075a7 */ /* 0x000e6200080a110d */
[----:B-----5:R-:W2:Y:S02]  /*4fc0*/  @!P1 LDC R0, c[0x0][0xb20] ;  /* 0x0002c800ff009b82 */ /* 0x020ea40000000800 */
[----:B--2---:R-:W-:Y:S04]  /*4fd0*/  @!P1 SHF.R.U32.HI R0, RZ, R0, R13 ;  /* 0x00000000ff009219 */ /* 0x004fe8000001160d */
[----:B------:R-:W-:Y:S05]  /*4fe0*/  @!P1 SEL R9, R10, R0, !P0 ;  /* 0x000000000a099207 */ /* 0x000fea0004000000 */
[----:B------:R-:W-:Y:S02]  /*4ff0*/  @!P1 IMAD.IADD R0, R9, 0x1, -R8 ;  /* 0x0000000109009824 */ /* 0x000fe400078e0a08 */
[----:B------:R-:W-:Y:S02]  /*5000*/  @!P1 IMAD.IADD R8, R8, 0x1, -R9 ;  /* 0x0000000108089824 */ /* 0x000fe400078e0a09 */
[----:B------:R-:W-:Y:S02]  /*5010*/  @!P1 IMAD R11, R0, R2, R11 ;  /* 0x00000002000b9224 */ /* 0x000fe400078e020b */
[----:B------:R-:W-:Y:S01]  /*5020*/  @!P1 IMAD R10, R8, R12, R10 ;  /* 0x0000000c080a9224 */ /* 0x000fe200078e020a */
[----:B-1----:R-:W-:Y:S06]  /*5030*/  @!P5 BRA `(.L_x_100) ;  /* 0x0000003800ccd947 */ /* 0x002fec0003800000 */
.L_x_187:
[----:B------:R-:W-:Y:S01]  /*5040*/  @!P4 IADD3 R2, P0, PT, R30, 0x580, RZ ;  /* 0x000005801e02c810 */ /* 0x000fe20007f1e0ff */
[----:B------:R-:W-:Y:S01]  /*5050*/  UMOV UR18, 0x0 ;  /* 0x0000000000127882 */ /* 0x000fe20000000000 */
[----:B------:R-:W-:Y:S01]  /*5060*/  UMOV UR19, 0x10000000 ;  /* 0x1000000000137882 */ /* 0x000fe20000000000 */
[----:B------:R-:W-:Y:S01]  /*5070*/  VOTEU.ALL UP1, P4 ;  /* 0x0000000000ff7886 */ /* 0x000fe20002020000 */
[----:B------:R-:W-:Y:S01]  /*5080*/  @!P4 R2UR UR9, R2 ;  /* 0x000000000209c2ca */ /* 0x000fe200000e0000 */
[----:B-1----:R-:W-:Y:S01]  /*5090*/  @!P4 IMAD.X R0, RZ, RZ, R31, P0 ;  /* 0x000000ffff00c224 */ /* 0x002fe200000e061f */
[----:B------:R-:W-:Y:S01]  /*50a0*/  UMOV UR12, UR36 ;  /* 0x00000024000c7c82 */ /* 0x000fe20008000000 */
[----:B------:R-:W-:Y:S01]  /*50b0*/  @P3 R2UR UR36, R26 ;  /* 0x000000001a2432ca */ /* 0x000fe200000e0000 */
[----:B------:R-:W-:Y:S01]  /*50c0*/  @!UP1 ULEA UR15, UR14, UR6, 0xd ;  /* 0x000000060e0f9291 */ /* 0x000fe2000f8e68ff */
[----:B------:R-:W-:Y:S01]  /*50d0*/  ISETP.NE.AND P0, PT, R28, 0x2, PT ;  /* 0x000000021c00780c */ /* 0x000fe20003f05270 */
[----:B------:R-:W-:Y:S01]  /*50e0*/  @!UP1 UIADD3 UR10, UPT, UPT, UR10, 0x20, URZ ;  /* 0x000000200a0a9890 */ /* 0x000fe2000fffe0ff */
[----:B------:R-:W-:Y:S01]  /*50f0*/  @!P4 R2UR UR8, R0 ;  /* 0x000000000008c2ca */ /* 0x000fe200000e0000 */
[----:B------:R-:W-:Y:S01]  /*5100*/  IMAD.IADD R15, R10, 0x1, R90 ;  /* 0x000000010a0f7824 */ /* 0x000fe200078e025a */
[----:B------:R-:W-:Y:S01]  /*5110*/  SEL R0, RZ, 0x1, P0 ;  /* 0x00000001ff007807 */ /* 0x000fe20000000000 */
[----:B------:R-:W-:Y:S01]  /*5120*/  IMAD.IADD R14, R11, 0x1, R91 ;  /* 0x000000010b0e7824 */ /* 0x000fe200078e025b */
[----:B------:R-:W-:Y:S02]  /*5130*/  SEL R28, R28, RZ, P0 ;  /* 0x000000ff1c1c7207 */ /* 0x000fe40000000000 */
[----:B------:R-:W-:Y:S01]  /*5140*/  IMAD.U32 R8, RZ, RZ, UR9 ;  /* 0x00000009ff087e24 */ /* 0x000fe2000f8e00ff */
[----:B------:R-:W-:Y:S01]  /*5150*/  UIADD3 UR9, UPT, UPT, UR13, 0xa0, URZ ;  /* 0x000000a00d097890 */ /* 0x000fe2000fffe0ff */
[----:B------:R-:W-:Y:S03]  /*5160*/  LOP3.LUT R27, R27, R0, RZ, 0x3c, !PT ;  /* 0x000000001b1b7212 */ /* 0x000fe600078e3cff */
[----:B------:R-:W-:Y:S02]  /*5170*/  @!P4 R2UR UR16, R8 ;  /* 0x000000000810c2ca */ /* 0x000fe400000e0000 */
[----:B------:R-:W-:Y:S01]  /*5180*/  IMAD.U32 R9, RZ, RZ, UR8 ;  /* 0x00000008ff097e24 */ /* 0x000fe2000f8e00ff */
[----:B------:R-:W-:Y:S01]  /*5190*/  @!UP1 UIADD3 UR8, UPT, UPT, UR15, 0x200, URZ ;  /* 0x000002000f089890 */ /* 0x000fe2000fffe0ff */
[----:B------:R-:W-:Y:S01]  /*51a0*/  VOTEU.ALL UP1, P4 ;  /* 0x0000000000ff7886 */ /* 0x000fe20002020000 */
[----:B------:R-:W-:Y:S02]  /*51b0*/  UPRMT UR15, UR37, 0x654, UR9 ;  /* 0x00000654250f7896 */ /* 0x000fe40008000009 */
[----:B------:R-:W-:Y:S11]  /*51c0*/  @!P4 R2UR UR17, R9 ;  /* 0x000000000911c2ca */ /* 0x000ff600000e0000 */
[----:B------:R-:W-:Y:S02]  /*51d0*/  @!UPT UIADD3 URZ, UPT, UPT, URZ, URZ, URZ ;  /* 0x000000fffffff290 */ /* 0x000fe4000fffe0ff */
[----:B------:R2:W-:Y:S01]  /*51e0*/  @!UP1 UTMALDG.3D [UR8], [UR16], desc[UR18] ;  /* 0x00001208100095b4 */ /* 0x0005e20008011000 */
[----:B------:R2:W-:Y:S01]  /*51f0*/  @!P4 SYNCS.ARRIVE.TRANS64.RED.A0TR RZ, [UR13+0xa0], R25 ;  /* 0x0000a019ffffc9a7 */ /* 0x0005e2000830040d */
[----:B------:R-:W-:Y:S04]  /*5200*/  UIADD3 UR13, UPT, UPT, UR14, 0x1, URZ ;  /* 0x000000010e0d7890 */ /* 0x000fe8000fffe0ff */
[----:B------:R-:W-:Y:S04]  /*5210*/  UISETP.NE.AND UP1, UPT, UR13, 0x3, UPT ;  /* 0x000000030d00788c */ /* 0x000fe8000bf25270 */
[----:B------:R-:W-:Y:S02]  /*5220*/  USEL UR14, URZ, 0x1, UP1 ;  /* 0x00000001ff0e7887 */ /* 0x000fe40008800000 */
[----:B------:R-:W-:Y:S02]  /*5230*/  USEL UR13, UR13, URZ, UP1 ;  /* 0x000000ff0d0d7287 */ /* 0x000fe40008800000 */
[----:B------:R-:W-:Y:S02]  /*5240*/  UPLOP3.LUT UP1, UPT, UPT, UPT, UPT, 0x80, 0x8 ;  /* 0x000000000008789c */ /* 0x000fe40003f2f070 */
[----:B------:R-:W-:Y:S01]  /*5250*/  LOP3.LUT R29, R29, UR14, RZ, 0x3c, !PT ;  /* 0x0000000e1d1d7c12 */ /* 0x000fe2000f8e3cff */
[----:B------:R-:W-:Y:S01]  /*5260*/  SYNCS.ARRIVE.TRANS64.RED.A1T0 RZ, [UR15], RZ ;  /* 0x000000ffffff79a7 */ /* 0x000fe2000810040f */
[----:B------:R-:W-:Y:S07]  /*5270*/  @P3 BRA `(.L_x_101) ;  /* 0xfffffff4001c3947 */ /* 0x000fee000383ffff */
[----:B------:R-:W-:Y:S01]  /*5280*/  UIADD3 UR6, UPT, UPT, UR6, 0xb8, URZ ;  /* 0x000000b806067890 */ /* 0x000fe2000fffe0ff */
[----:B------:R-:W-:-:S03]  /*5290*/  SHF.L.U32 R2, R29, 0x1f, RZ ;  /* 0x0000001f1d027819 */ /* 0x000fc600000006ff */
[----:B------:R-:W-:-:S09]  /*52a0*/  ULEA UR4, UR13, UR6, 0x3 ;  /* 0x000000060d047291 */ /* 0x000fd2000f8e18ff */
[----:B------:R-:W1:Y:S02]  /*52b0*/  SYNCS.PHASECHK.TRANS64.TRYWAIT P0, [UR4], R2 ;  /* 0x00000002ff0075a7 */ /* 0x000e640008001104 */
[----:B-1----:R-:W-:Y:S05]  /*52c0*/  @!P0 BRA `(.L_x_102) ;  /* 0x0000003800408947 */ /* 0x002fea0003800000 */
.L_x_189:
        /* <DEDUP_REMOVED lines=9> */
.L_x_191:
[----:B------:R-:W-:-:S04]  /*5360*/  UIADD3 UR5, UPT, UPT, UR5, 0x1, URZ ;  /* 0x0000000105057890 */ /* 0x000fc8000fffe0ff */
[----:B------:R-:W-:-:S04]  /*5370*/  UISETP.NE.AND UP0, UPT, UR5, 0x3, UPT ;  /* 0x000000030500788c */ /* 0x000fc8000bf05270 */
[----:B------:R-:W-:Y:S02]  /*5380*/  USEL UR4, URZ, 0x1, UP0 ;  /* 0x00000001ff047887 */ /* 0x000fe40008000000 */
[----:B------:R-:W-:-:S04]  /*5390*/  USEL UR5, UR5, URZ, UP0 ;  /* 0x000000ff05057287 */ /* 0x000fc80008000000 */
[----:B------:R-:W-:Y:S01]  /*53a0*/  ULEA UR5, UR5, UR6, 0x3 ;  /* 0x0000000605057291 */ /* 0x000fe2000f8e18ff */
[----:B-1----:R-:W-:-:S04]  /*53b0*/  LOP3.LUT R2, R29, UR4, RZ, 0x3c, !PT ;  /* 0x000000041d027c12 */ /* 0x002fc8000f8e3cff */
[----:B------:R-:W-:Y:S01]  /*53c0*/  SHF.L.U32 R2, R2, 0x1f, RZ ;  /* 0x0000001f02027819 */ /* 0x000fe200000006ff */
[----:B------:R-:W-:-:S07]  /*53d0*/  IMAD.U32 R0, RZ, RZ, UR5 ;  /* 0x00000005ff007e24 */ /* 0x000fce000f8e00ff */
.L_x_104:
[----:B-1----:R1:W4:Y:S02]  /*53e0*/  SYNCS.PHASECHK.TRANS64.TRYWAIT P0, [R0+URZ], R2 ;  /* 0x00000002000075a7 */ /* 0x00232400080011ff */
[----:B----4-:R-:W-:Y:S05]  /*53f0*/  @!P0 NANOSLEEP.SYNCS 0x989680 ;  /* 0x009896800000895d */ /* 0x010fea0003900000 */
[----:B------:R-:W4:Y:S02]  /*5400*/  @!P0 SYNCS.PHASECHK.TRANS64 P0, [R0+URZ], R2 ;  /* 0x00000002000085a7 */ /* 0x000f2400080010ff */
[----:B--2-4-:R-:W-:Y:S05]  /*5410*/  @P0 EXIT ;  /* 0x000000000000094d */ /* 0x014fea0003800000 */
[----:B------:R-:W-:Y:S05]  /*5420*/  BRA `(.L_x_104) ;  /* 0xfffffffc00ec7947 */ /* 0x000fea000383ffff */
.L_x_92:
[----:B------:R-:W-:-:S06]  /*5430*/  UISETP.GE.AND UP1, UPT, UR10, 0x4, UPT ;  /* 0x000000040a00788c */ /* 0x000fcc000bf26270 */
[----:B------:R-:W-:-:S13]  /*5440*/  PLOP3.LUT P0, PT, PT, PT, UP1, 0x80, 0x8 ;  /* 0x000000000008781c */ /* 0x000fda0003f0f018 */
[----:B------:R-:W-:Y:S05]  /*5450*/  @!P0 EXIT ;  /* 0x000000000000894d */ /* 0x000fea0003800000 */
[----:B------:R-:W-:Y:S01]  /*5460*/  BAR.SYNC.DEFER_BLOCKING 0x6, 0xa0 ;  /* 0x0182800000007b1d */ /* 0x000fe20000010000 */
[C---:B------:R-:W-:Y:S01]  /*5470*/  IMAD.SHL.U32 R2, R97.reuse, 0x20, RZ ;  /* 0x0000002061027824 */ /* 0x040fe200078e00ff */
[C---:B------:R-:W-:Y:S01]  /*5480*/  LOP3.LUT R98, R97.reuse, 0x2, RZ, 0xc0, !PT ;  /* 0x0000000261627812 */ /* 0x040fe200078ec0ff */
[C---:B------:R-:W-:Y:S01]  /*5490*/  IMAD.SHL.U32 R103, R97.reuse, 0x4, RZ ;  /* 0x0000000461677824 */ /* 0x040fe200078e00ff */
[C---:B------:R-:W-:Y:S01]  /*54a0*/  LOP3.LUT R104, R97.reuse, 0x60, RZ, 0xc0, !PT ;  /* 0x0000006061687812 */ /* 0x040fe200078ec0ff */
[C---:B------:R-:W-:Y:S01]  /*54b0*/  IMAD.U32 R46, R97.reuse, 0x10000, RZ ;  /* 0x00010000612e7824 */ /* 0x040fe200078e00ff */
[----:B------:R-:W-:Y:S02]  /*54c0*/  UMOV UR48, 0x400 ;  /* 0x0000040000307882 */ /* 0x000fe40000000000 */
[----:B------:R-:W1:Y:S01]  /*54d0*/  LDC R95, c[0x0][0x370] ;  /* 0x0000dc00ff5f7b82 */ /* 0x000e620000000800 */
[----:B------:R-:W-:Y:S01]  /*54e0*/  ULEA UR48, UR37, UR48, 0x18 ;  /* 0x0000003025307291 */ /* 0x000fe2000f8ec0ff */
[----:B------:R-:W-:Y:S01]  /*54f0*/  LOP3.LUT R3, R2, 0xc0, RZ, 0xc0, !PT ;  /* 0x000000c002037812 */ /* 0x000fe200078ec0ff */
[----:B------:R-:W-:Y:S01]  /*5500*/  IMAD.MOV.U32 R45, RZ, RZ, RZ ;  /* 0x000000ffff2d7224 */ /* 0x000fe200078e00ff */
[----:B------:R-:W-:Y:S01]  /*5510*/  LOP3.LUT R97, R97, 0x4, RZ, 0xc0, !PT ;  /* 0x0000000461617812 */ /* 0x000fe200078ec0ff */
[----:B------:R-:W-:Y:S01]  /*5520*/  UIADD3 UR52, UPT, UPT, UR48, 0x200, URZ ;  /* 0x0000020030347890 */ /* 0x000fe2000fffe0ff */
[----:B------:R-:W-:-:S02]  /*5530*/  LOP3.LUT R103, R3, 0x18, R103, 0xf8, !PT ;  /* 0x0000001803677812 */ /* 0x000fc400078ef867 */
[----:B------:R-:W-:Y:S01]  /*5540*/  CS2R R100, SRZ ;  /* 0x0000000000647805 */ /* 0x000fe2000001ff00 */
[----:B------:R-:W2:Y:S01]  /*5550*/  LDC R42, c[0x0][0xb0c] ;  /* 0x0002c300ff2a7b82 */ /* 0x000ea20000000800 */
[----:B------:R-:W-:Y:S01]  /*5560*/  LOP3.LUT R46, R46, 0x600000, RZ, 0xc0, !PT ;  /* 0x006000002e2e7812 */ /* 0x000fe200078ec0ff */
[----:B------:R-:W-:Y:S01]  /*5570*/  IMAD.MOV.U32 R108, RZ, RZ, RZ ;  /* 0x000000ffff6c7224 */ /* 0x000fe200078e00ff */
[----:B------:R-:W-:Y:S01]  /*5580*/  IADD3 R102, PT, PT, -R97, 0x2, RZ ;  /* 0x0000000261667810 */ /* 0x000fe20007ffe1ff */
[----:B------:R-:W-:Y:S01]  /*5590*/  IMAD.MOV R98, RZ, RZ, -R98 ;  /* 0x000000ffff627224 */ /* 0x000fe200078e0a62 */
[----:B------:R-:W-:Y:S01]  /*55a0*/  LOP3.LUT R103, R103, 0xf20, R2, 0xf8, !PT ;  /* 0x00000f2067677812 */ /* 0x000fe200078ef802 */
[----:B------:R-:W-:Y:S01]  /*55b0*/  IMAD.MOV R97, RZ, RZ, -R97 ;  /* 0x000000ffff617224 */ /* 0x000fe200078e0a61 */
[----:B------:R-:W3:Y:S01]  /*55c0*/  LDCU.64 UR54, c[0x0][0x348] ;  /* 0x00006900ff3677ac */ /* 0x000ee20008000a00 */
[----:B------:R-:W4:Y:S01]  /*55d0*/  LDC R93, c[0x0][0xb20] ;  /* 0x0002c800ff5d7b82 */ /* 0x000f220000000800 */
[----:B------:R-:W3:Y:S01]  /*55e0*/  LDS R0, [UR48+0x190] ;  /* 0x00019030ff007984 */ /* 0x000ee20008000800 */
[----:B------:R-:W-:Y:S01]  /*55f0*/  IMAD.SHL.U32 R102, R102, 0x10, RZ ;  /* 0x0000001066667824 */ /* 0x000fe200078e00ff */
[----:B------:R-:W-:Y:S01]  /*5600*/  LEA R103, R103, UR52, 0x1 ;  /* 0x0000003467677c11 */ /* 0x000fe2000f8e08ff */
[----:B------:R-:W-:Y:S01]  /*5610*/  UMOV UR51, 0x1 ;  /* 0x0000000100337882 */ /* 0x000fe20000000000 */
[----:B------:R-:W-:Y:S01]  /*5620*/  UMOV UR56, URZ ;  /* 0x000000ff00387c82 */ /* 0x000fe20008000000 */
[----:B------:R-:W1:Y:S02]  /*5630*/  LDCU.64 UR38, c[0x0][0x888] ;  /* 0x00011100ff2677ac */ /* 0x000e640008000a00 */
[----:B------:R-:W1:Y:S01]  /*5640*/  LDC R41, c[0x0][0xb30] ;  /* 0x0002cc00ff297b82 */ /* 0x000e620000000800 */
[----:B------:R-:W1:Y:S01]  /*5650*/  LDCU.64 UR44, c[0x0][0x890] ;  /* 0x00011200ff2c77ac */ /* 0x000e620008000a00 */
[----:B------:R-:W-:Y:S01]  /*5660*/  UMOV UR50, URZ ;  /* 0x000000ff00327c82 */ /* 0x000fe20008000000 */
[----:B------:R-:W-:-:S05]  /*5670*/  UMOV UR49, URZ ;  /* 0x000000ff00317c82 */ /* 0x000fca0008000000 */
[----:B------:R-:W1:Y:S08]  /*5680*/  LDC.64 R88, c[0x0][0xb10] ;  /* 0x0002c400ff587b82 */ /* 0x000e700000000a00 */
[----:B------:R-:W1:Y:S08]  /*5690*/  LDC.64 R38, c[0x0][0xb18] ;  /* 0x0002c600ff267b82 */ /* 0x000e700000000a00 */
[----:B------:R-:W1:Y:S08]  /*56a0*/  LDC.64 R36, c[0x0][0xb28] ;  /* 0x0002ca00ff247b82 */ /* 0x000e700000000a00 */
[----:B------:R-:W1:Y:S01]  /*56b0*/  LDC.64 R86, c[0x0][0x8b0] ;  /* 0x00022c00ff567b82 */ /* 0x000e620000000a00 */
[----:B---3--:R-:W-:-:S07]  /*56c0*/  IMAD.IADD R46, R0, 0x1, R46 ;  /* 0x00000001002e7824 */ /* 0x008fce00078e022e */
[----:B------:R-:W3:Y:S08]  /*56d0*/  LDC.64 R84, c[0x0][0x8a8] ;  /* 0x00022a00ff547b82 */ /* 0x000ef00000000a00 */
[----:B--2-4-:R-:W1:Y:S02]  /*56e0*/  LDC R94, c[0x0][0x374] ;  /* 0x0000dd00ff5e7b82 */ /* 0x014e640000000800 */
.L_x_135:
[----:B------:R-:W-:Y:S02]  /*56f0*/  LEA R0, R108, UR48, 0x3 ;  /* 0x000000306c007c11 */ /* 0x000fe4000f8e18ff */
[----:B------:R-:W-:Y:S02]  /*5700*/  SHF.L.U32 R2, R100, 0x1f, RZ ;  /* 0x0000001f64027819 */ /* 0x000fe400000006ff */
[----:B------:R-:W-:Y:S02]  /*5710*/  LEA R16, R108, UR48, 0x4 ;  /* 0x000000306c107c11 */ /* 0x000fe4000f8e20ff */
[----:B------:R-:W2:Y:S02]  /*5720*/  SYNCS.PHASECHK.TRANS64.TRYWAIT P0, [R0+URZ+0xe0], R2 ;  /* 0x0000e002000075a7 */ /* 0x000ea400080011ff */
[----:B--2---:R-:W-:Y:S05]  /*5730*/  @!P0 BRA `(.L_x_105) ;  /* 0x0000003400548947 */ /* 0x004fea0003800000 */
.L_x_192:
[----:B------:R-:W4:Y:S01]  /*5740*/  LDC.64 R10, c[0x0][0xb10] ;  /* 0x0002c400ff0a7b82 */ /* 0x000f220000000a00 */
[----:B------:R-:W3:Y:S01]  /*5750*/  LDS.128 R16, [R16+0x170] ;  /* 0x0001700010107984 */ /* 0x000ee20000000c00 */
[----:B-1----:R-:W-:Y:S01]  /*5760*/  ISETP.NE.AND P1, PT, R41, 0x1, PT ;  /* 0x000000012900780c */ /* 0x002fe20003f25270 */
[----:B--2---:R-:W-:Y:S01]  /*5770*/  VIADD R0, R0, 0xf0 ;  /* 0x000000f000007836 */ /* 0x004fe20000000000 */
[----:B------:R-:W-:Y:S04]  /*5780*/  ISETP.GE.AND P0, PT, R40, 0x1, PT ;  /* 0x000000012800780c */ /* 0x000fe80003f06270 */
[----:B------:R-:W1:Y:S01]  /*5790*/  LDC.64 R8, c[0x0][0xb18] ;  /* 0x0002c600ff087b82 */ /* 0x000e620000000a00 */
[----:B------:R-:W-:Y:S01]  /*57a0*/  PRMT R0, RZ, 0x654, R0 ;  /* 0x00000654ff007816 */ /* 0x000fe20000000000 */
[----:B------:R-:W-:Y:S01]  /*57b0*/  @!PT LDS RZ, [RZ] ;  /* 0x00000000fffff984 */ /* 0x000fe20000000800 */
[----:B------:R-:W-:Y:S01]  /*57c0*/  @!PT LDS RZ, [RZ] ;  /* 0x00000000fffff984 */ /* 0x000fe20000000800 */
[----:B------:R-:W-:Y:S01]  /*57d0*/  @!PT LDS RZ, [RZ] ;  /* 0x00000000fffff984 */ /* 0x000fe20000000800 */
[----:B------:R-:W-:Y:S01]  /*57e0*/  @!PT LDS RZ, [RZ] ;  /* 0x00000000fffff984 */ /* 0x000fe20000000800 */
[----:B------:R2:W-:Y:S06]  /*57f0*/  MEMBAR.ALL.CTA ;  /* 0x0000000000007992 */ /* 0x0005ec0000008000 */
[----:B--2---:R-:W2:Y:S01]  /*5800*/  FENCE.VIEW.ASYNC.S ;  /* 0x00000000000073c6 */ /* 0x004ea20000000000 */
[----:B------:R-:W1:Y:S08]  /*5810*/  @!P1 LDC R12, c[0x0][0xb20] ;  /* 0x0002c800ff0c9b82 */ /* 0x000e700000000800 */
[----:B------:R-:W1:Y:S01]  /*5820*/  @!P1 LDC R7, c[0x0][0xb0c] ;  /* 0x0002c300ff079b82 */ /* 0x000e620000000800 */
[----:B--2---:R2:W-:Y:S01]  /*5830*/  SYNCS.ARRIVE.TRANS64.RED.A1T0 RZ, [R0+URZ], RZ ;  /* 0x000000ff00ff79a7 */ /* 0x0045e200081004ff */
[----:B---3--:R-:W-:Y:S04]  /*5840*/  LOP3.LUT P4, RZ, R18, 0x1, RZ, 0xc0, !PT ;  /* 0x0000000112ff7812 */ /* 0x008fe8000788c0ff */
[----:B------:R-:W-:Y:S09]  /*5850*/  P2R R105, PR, RZ, 0x10 ;  /* 0x00000010ff697803 */ /* 0x000ff20000000000 */
[----:B------:R-:W-:Y:S02]  /*5860*/  @P4 MOV R44, R16 ;  /* 0x00000010002c4202 */ /* 0x000fe40000000f00 */
[----:B------:R-:W-:Y:S01]  /*5870*/  @P4 LOP3.LUT R43, R17, 0xffff, RZ, 0xc0, !PT ;  /* 0x0000ffff112b4812 */ /* 0x000fe200078ec0ff */
[----:B--2-4-:R-:W-:Y:S06]  /*5880*/  @!P0 BRA `(.L_x_106) ;  /* 0x0000000000a48947 */ /* 0x014fec0003800000 */
[----:B------:R-:W-:Y:S01]  /*5890*/  IMAD.HI.U32 R0, R94, R39, RZ ;  /* 0x000000275e007227 */ /* 0x000fe200078e00ff */
[----:B------:R-:W-:Y:S02]  /*58a0*/  ISETP.NE.AND P0, PT, R38, 0x1, PT ;  /* 0x000000012600780c */ /* 0x000fe40003f05270 */
[----:B------:R-:W-:Y:S01]  /*58b0*/  ISETP.NE.AND P2, PT, R40, 0x1, PT ;  /* 0x000000012800780c */ /* 0x000fe20003f45270 */
[----:B------:R-:W-:Y:S01]  /*58c0*/  IMAD.HI.U32 R4, R95, R88, RZ ;  /* 0x000000585f047227 */ /* 0x000fe200078e00ff */
[----:B------:R-:W-:Y:S02]  /*58d0*/  SHF.R.U32.HI R0, RZ, R93, R0 ;  /* 0x0000005dff007219 */ /* 0x000fe40000011600 */
[----:B------:R-:W-:Y:S01]  /*58e0*/  ISETP.NE.AND P3, PT, R42, 0x1, PT ;  /* 0x000000012a00780c */ /* 0x000fe20003f65270 */
[----:B------:R-:W-:Y:S01]  /*58f0*/  IMAD.HI.U32 R6, R43, R39, RZ ;  /* 0x000000272b067227 */ /* 0x000fe200078e00ff */
[-C--:B------:R-:W-:Y:S02]  /*5900*/  SHF.R.U32.HI R4, RZ, R89.reuse, R4 ;  /* 0x00000059ff047219 */ /* 0x080fe40000011604 */
[----:B------:R-:W-:Y:S01]  /*5910*/  SEL R0, R94, R0, !P0 ;  /* 0x000000005e007207 */ /* 0x000fe20004000000 */
[----:B------:R-:W-:Y:S01]  /*5920*/  IMAD.HI.U32 R5, R44, R88, RZ ;  /* 0x000000582c057227 */ /* 0x000fe200078e00ff */
[----:B------:R-:W-:Y:S03]  /*5930*/  SEL R4, R95, R4, !P3 ;  /* 0x000000045f047207 */ /* 0x000fe60005800000 */
[-C--:B------:R-:W-:Y:S01]  /*5940*/  IMAD.HI.U32 R3, R0, R36.reuse, RZ ;  /* 0x0000002400037227 */ /* 0x080fe200078e00ff */
[----:B------:R-:W-:Y:S03]  /*5950*/  SHF.R.U32.HI R5, RZ, R89, R5 ;  /* 0x00000059ff057219 */ /* 0x000fe60000011605 */
[----:B------:R-:W-:Y:S01]  /*5960*/  IMAD.HI.U32 R2, R4, R36, RZ ;  /* 0x0000002404027227 */ /* 0x000fe200078e00ff */
[----:B------:R-:W-:Y:S02]  /*5970*/  @P2 SHF.R.U32.HI R0, RZ, R37, R3 ;  /* 0x00000025ff002219 */ /* 0x000fe40000011603 */
[----:B------:R-:W-:Y:S02]  /*5980*/  SHF.R.U32.HI R3, RZ, R93, R6 ;  /* 0x0000005dff037219 */ /* 0x000fe40000011606 */
[----:B------:R-:W-:Y:S01]  /*5990*/  @P2 SHF.R.U32.HI R4, RZ, R37, R2 ;  /* 0x00000025ff042219 */ /* 0x000fe20000011602 */
[----:B------:R-:W-:Y:S01]  /*59a0*/  IMAD R0, R40, R0, RZ ;  /* 0x0000000028007224 */ /* 0x000fe200078e02ff */
[----:B------:R-:W-:Y:S02]  /*59b0*/  SEL R3, R43, R3, !P0 ;  /* 0x000000032b037207 */ /* 0x000fe40004000000 */
[----:B------:R-:W-:Y:S01]  /*59c0*/  SEL R2, R44, R5, !P3 ;  /* 0x000000052c027207 */ /* 0x000fe20005800000 */
[----:B------:R-:W-:Y:S01]  /*59d0*/  IMAD R5, R40, R4, RZ ;  /* 0x0000000428057224 */ /* 0x000fe200078e02ff */
[C---:B------:R-:W-:Y:S01]  /*59e0*/  ISETP.GE.AND P0, PT, R3.reuse, R0, PT ;  /* 0x000000000300720c */ /* 0x040fe20003f06270 */
[C---:B------:R-:W-:Y:S03]  /*59f0*/  IMAD.HI.U32 R0, R3.reuse, R36, RZ ;  /* 0x0000002403007227 */ /* 0x040fe600078e00ff */
[C---:B------:R-:W-:Y:S02]  /*5a00*/  ISETP.GE.OR P0, PT, R2.reuse, R5, P0 ;  /* 0x000000050200720c */ /* 0x040fe40000706670 */
[----:B------:R-:W-:Y:S04]  /*5a10*/  SHF.R.U32.HI R0, RZ, R37, R0 ;  /* 0x00000025ff007219 */ /* 0x000fe80000011600 */
[C---:B------:R-:W-:Y:S05]  /*5a20*/  SEL R6, R3.reuse, R0, !P2 ;  /* 0x0000000003067207 */ /* 0x040fea0005000000 */
        /* <DEDUP_REMOVED lines=14> */
[----:B------:R-:W-:Y:S07]  /*5b10*/  IMAD R43, R3, R38, R43 ;  /* 0x00000026032b7224 */ /* 0x000fee00078e022b */
.L_x_106:
[----:B-1----:R-:W-:Y:S01]  /*5b20*/  @!P1 ISETP.NE.AND P0, PT, R8, 0x1, PT ;  /* 0x000000010800980c */ /* 0x002fe20003f05270 */
[----:B------:R-:W-:Y:S01]  /*5b30*/  @!P1 IMAD.HI.U32 R0, R44, R10, RZ ;  /* 0x0000000a2c009227 */ /* 0x000fe200078e00ff */
[----:B------:R-:W-:Y:S01]  /*5b40*/  @!P1 ISETP.NE.AND P2, PT, R7, 0x1, PT ;  /* 0x000000010700980c */ /* 0x000fe20003f45270 */
[----:B------:R-:W-:Y:S01]  /*5b50*/  ULOP3.LUT UP0, URZ, UR52, 0x1b0, URZ, 0xc0, !UPT ;  /* 0x000001b034ff7892 */ /* 0x000fe2000f80c0ff */
[----:B------:R-:W-:Y:S01]  /*5b60*/  R2UR UR42, R14 ;  /* 0x000000000e2a72ca */ /* 0x000fe200000e0000 */
[----:B------:R-:W-:Y:S01]  /*5b70*/  @!P1 IMAD.HI.U32 R2, R43, R9, RZ ;  /* 0x000000092b029227 */ /* 0x000fe200078e00ff */
[----:B------:R-:W-:Y:S02]  /*5b80*/  @!P1 SHF.R.U32.HI R0, RZ, R11, R0 ;  /* 0x0000000bff009219 */ /* 0x000fe40000011600 */
[----:B------:R-:W-:Y:S01]  /*5b90*/  R2UR UR41, R15 ;  /* 0x000000000f2972ca */ /* 0x000fe200000e0000 */
[----:B------:R-:W-:Y:S01]  /*5ba0*/  VIADD R108, R108, 0x1 ;  /* 0x000000016c6c7836 */ /* 0x000fe20000000000 */
[----:B------:R-:W-:Y:S02]  /*5bb0*/  @!P1 SHF.R.U32.HI R2, RZ, R12, R2 ;  /* 0x0000000cff029219 */ /* 0x000fe40000011602 */
[----:B------:R-:W-:Y:S02]  /*5bc0*/  @!P1 SEL R3, R44, R0, !P2 ;  /* 0x000000002c039207 */ /* 0x000fe40005000000 */
[----:B------:R-:W-:Y:S02]  /*5bd0*/  @!P1 SEL R2, R43, R2, !P0 ;  /* 0x000000022b029207 */ /* 0x000fe40004000000 */
[----:B------:R-:W-:Y:S01]  /*5be0*/  @P4 SHF.R.U32.HI R99, RZ, 0x10, R17 ;  /* 0x00000010ff634819 */ /* 0x000fe20000011611 */
[----:B------:R-:W-:Y:S02]  /*5bf0*/  USHF.L.U32 UR42, UR42, 0x7, URZ ;  /* 0x000000072a2a7899 */ /* 0x000fe400080006ff */
[----:B------:R-:W-:Y:S02]  /*5c00*/  @!P1 IMAD.IADD R0, R2, 0x1, -R3 ;  /* 0x0000000102009824 */ /* 0x000fe400078e0a03 */
[----:B------:R-:W-:Y:S01]  /*5c10*/  @!P1 IMAD.IADD R2, R3, 0x1, -R2 ;  /* 0x0000000103029824 */ /* 0x000fe200078e0a02 */
[----:B------:R-:W-:Y:S01]  /*5c20*/  USHF.L.U32 UR41, UR41, 0x6, URZ ;  /* 0x0000000629297899 */ /* 0x000fe200080006ff */
[----:B------:R-:W-:Y:S02]  /*5c30*/  @!P1 IMAD R44, R0, R7, R44 ;  /* 0x00000007002c9224 */ /* 0x000fe400078e022c */
[----:B------:R-:W-:Y:S01]  /*5c40*/  @!P1 IMAD R43, R2, R8, R43 ;  /* 0x00000008022b9224 */ /* 0x000fe200078e022b */
[----:B------:R-:W-:Y:S08]  /*5c50*/  BRA.U !UP0, `(.L_x_107) ;  /* 0x00000001087c7547 */ /* 0x000ff0000b800000 */
[----:B------:R-:W1:Y:S01]  /*5c60*/  LDCU.64 UR8, c[0x4][0x80] ;  /* 0x01001000ff0877ac */ /* 0x000e620008000a00 */
[----:B------:R-:W-:Y:S01]  /*5c70*/  MOV R2, 0x0 ;  /* 0x0000000000027802 */ /* 0x000fe20000000f00 */
[----:B------:R-:W-:Y:S02]  /*5c80*/  HFMA2 R12, -RZ, RZ, 0, 5.9604644775390625e-08 ;  /* 0x00000001ff0c7431 */ /* 0x000fe400000001ff */
[----:B------:R-:W-:Y:S01]  /*5c90*/  IMAD.MOV.U32 R8, RZ, RZ, 0x70 ;  /* 0x00000070ff087424 */ /* 0x000fe200078e00ff */
[----:B------:R2:W3:Y:S01]  /*5ca0*/  LDC.64 R14, c[0x4][R2] ;  /* 0x01000000020e7b82 */ /* 0x0004e20000000a00 */
[----:B------:R-:W4:Y:S01]  /*5cb0*/  LDCU.64 UR6, c[0x4][0x88] ;  /* 0x01001100ff0677ac */ /* 0x000f220008000a00 */
[----:B------:R-:W-:Y:S01]  /*5cc0*/  IMAD.MOV.U32 R13, RZ, RZ, RZ ;  /* 0x000000ffff0d7224 */ /* 0x000fe200078e00ff */
[----:B------:R-:W2:Y:S01]  /*5cd0*/  LDCU.64 UR4, c[0x4][0x8] ;  /* 0x01000100ff0477ac */ /* 0x000ea20008000a00 */
[----:B-1----:R-:W-:Y:S01]  /*5ce0*/  MOV R5, UR9 ;  /* 0x0000000900057c02 */ /* 0x002fe20008000f00 */
[----:B------:R-:W-:Y:S01]  /*5cf0*/  IMAD.U32 R4, RZ, RZ, UR8 ;  /* 0x00000008ff047e24 */ /* 0x000fe2000f8e00ff */
[----:B----4-:R-:W-:Y:S01]  /*5d00*/  MOV R7, UR7 ;  /* 0x0000000700077c02 */ /* 0x010fe20008000f00 */
[----:B------:R-:W-:Y:S01]  /*5d10*/  IMAD.U32 R6, RZ, RZ, UR6 ;  /* 0x00000006ff067e24 */ /* 0x000fe2000f8e00ff */
[----:B--2---:R-:W-:Y:S01]  /*5d20*/  MOV R11, UR5 ;  /* 0x00000005000b7c02 */ /* 0x004fe20008000f00 */
[----:B------:R-:W-:Y:S02]  /*5d30*/  IMAD.U32 R10, RZ, RZ, UR4 ;  /* 0x00000004ff0a7e24 */ /* 0x000fe4000f8e00ff */
[----:B------:R-:W-:Y:S07]  /*5d40*/  LEPC R20, `(.L_x_108) ;  /* 0x000000001014794e */ /* 0x000fee0000000000 */
[----:B---3-5:R-:W-:Y:S05]  /*5d50*/  CALL.ABS.NOINC R14 ;  /* 0x000000000e007343 */ /* 0x028fea0003c00000 */
.L_x_108:
[----:B------:R-:W1:Y:S01]  /*5d60*/  LDCU.64 UR8, c[0x4][0x80] ;  /* 0x01001000ff0877ac */ /* 0x000e620008000a00 */
[----:B------:R-:W2:Y:S01]  /*5d70*/  LDC.64 R2, c[0x4][R2] ;  /* 0x0100000002027b82 */ /* 0x000ea20000000a00 */
[----:B------:R-:W-:Y:S02]  /*5d80*/  HFMA2 R12, -RZ, RZ, 0, 5.9604644775390625e-08 ;  /* 0x00000001ff0c7431 */ /* 0x000fe400000001ff */
[----:B------:R-:W-:Y:S02]  /*5d90*/  IMAD.MOV.U32 R8, RZ, RZ, 0x70 ;  /* 0x00000070ff087424 */ /* 0x000fe400078e00ff */
[----:B------:R-:W-:Y:S01]  /*5da0*/  IMAD.MOV.U32 R13, RZ, RZ, RZ ;  /* 0x000000ffff0d7224 */ /* 0x000fe200078e00ff */
[----:B------:R-:W3:Y:S01]  /*5db0*/  LDCU.64 UR6, c[0x4][0x88] ;  /* 0x01001100ff0677ac */ /* 0x000ee20008000a00 */
[----:B------:R-:W4:Y:S01]  /*5dc0*/  LDCU.64 UR4, c[0x4][0x8] ;  /* 0x01000100ff0477ac */ /* 0x000f220008000a00 */
[----:B-1----:R-:W-:Y:S02]  /*5dd0*/  MOV R4, UR8 ;  /* 0x0000000800047c02 */ /* 0x002fe40008000f00 */
[----:B------:R-:W-:Y:S02]  /*5de0*/  MOV R5, UR9 ;  /* 0x0000000900057c02 */ /* 0x000fe40008000f00 */
[----:B---3--:R-:W-:Y:S01]  /*5df0*/  MOV R7, UR7 ;  /* 0x0000000700077c02 */ /* 0x008fe20008000f00 */
[----:B------:R-:W-:Y:S01]  /*5e00*/  IMAD.U32 R6, RZ, RZ, UR6 ;  /* 0x00000006ff067e24 */ /* 0x000fe2000f8e00ff */
[----:B----4-:R-:W-:Y:S01]  /*5e10*/  MOV R11, UR5 ;  /* 0x00000005000b7c02 */ /* 0x010fe20008000f00 */
[----:B------:R-:W-:Y:S02]  /*5e20*/  IMAD.U32 R10, RZ, RZ, UR4 ;  /* 0x00000004ff0a7e24 */ /* 0x000fe4000f8e00ff */
[----:B------:R-:W-:Y:S07]  /*5e30*/  LEPC R20, `(.L_x_107) ;  /* 0x000000001014794e */ /* 0x000fee0000000000 */
[----:B--2---:R-:W-:Y:S05]  /*5e40*/  CALL.ABS.NOINC R2 ;  /* 0x0000000002007343 */ /* 0x004fea0003c00000 */
.L_x_107:
[----:B------:R-:W-:Y:S01]  /*5e50*/  ISETP.NE.U32.AND P4, PT, R86, RZ, PT ;  /* 0x000000ff5600720c */ /* 0x000fe20003f85070 */
[----:B------:R-:W-:Y:S01]  /*5e60*/  UISETP.NE.AND UP2, UPT, UR53, URZ, UPT ;  /* 0x000000ff3500728c */ /* 0x000fe2000bf45270 */
[----:B------:R-:W-:Y:S01]  /*5e70*/  ISETP.NE.U32.AND P2, PT, RZ, UR38, PT ;  /* 0x00000026ff007c0c */ /* 0x000fe2000bf45070 */
[----:B------:R-:W-:Y:S01]  /*5e80*/  UISETP.NE.U32.AND UP1, UPT, UR44, URZ, UPT ;  /* 0x000000ff2c00728c */ /* 0x000fe2000bf25070 */
[----:B------:R-:W-:Y:S01]  /*5e90*/  ISETP.NE.AND.EX P4, PT, R87, RZ, PT, P4 ;  /* 0x000000ff5700720c */ /* 0x000fe20003f85340 */
[----:B------:R-:W-:Y:S01]  /*5ea0*/  UPLOP3.LUT UP0, UPT, UPT, UPT, UPT, 0x40, 0x4 ;  /* 0x000000000004789c */ /* 0x000fe20003f0e870 */
[----:B------:R-:W-:Y:S01]  /*5eb0*/  ISETP.NE.AND.EX P2, PT, RZ, UR39, PT, P2 ;  /* 0x00000027ff007c0c */ /* 0x000fe2000bf45320 */
[----:B------:R-:W-:Y:S01]  /*5ec0*/  UISETP.NE.AND.EX UP1, UPT, UR45, URZ, UPT, UP1 ;  /* 0x000000ff2d00728c */ /* 0x000fe2000bf25310 */
[----:B------:R-:W-:Y:S04]  /*5ed0*/  PLOP3.LUT P1, PT, PT, PT, UP2, 0x80, 0x8 ;  /* 0x000000000008781c */ /* 0x000fe80003f2f028 */
[----:B------:R-:W-:Y:S06]  /*5ee0*/  @UP2 UPLOP3.LUT UP0, UPT, UPT, UPT, UP1, 0x80, 0x8 ;  /* 0x000000000008289c */ /* 0x000fec0003f0f010 */
[----:B------:R-:W-:Y:S01]  /*5ef0*/  PLOP3.LUT P0, PT, PT, PT, UP0, 0x80, 0x8 ;  /* 0x000000000008781c */ /* 0x000fe20003f0f008 */
[----:B------:R-:W-:Y:S01]  /*5f00*/  @!UPT UIADD3 URZ, UPT, UPT, URZ, URZ, URZ ;  /* 0x000000fffffff290 */ /* 0x000fe2000fffe0ff */
[----:B------:R-:W-:Y:S11]  /*5f10*/  BRA.U !UP1, `(.L_x_109) ;  /* 0x0000000109387547 */ /* 0x000ff6000b800000 */
[----:B------:R-:W-:Y:S01]  /*5f20*/  UISETP.NE.U32.AND UP0, UPT, UR38, URZ, UPT ;  /* 0x000000ff2600728c */ /* 0x000fe2000bf05070 */
[----:B------:R-:W-:Y:S02]  /*5f30*/  HFMA2 R0, -RZ, RZ, 0, 5.9604644775390625e-08 ;  /* 0x00000001ff007431 */ /* 0x000fe400000001ff */
[----:B------:R-:W-:Y:S01]  /*5f40*/  IMAD.MOV.U32 R92, RZ, RZ, 0x1 ;  /* 0x00000001ff5c7424 */ /* 0x000fe200078e00ff */
[----:B------:R-:W-:Y:S06]  /*5f50*/  UISETP.NE.AND.EX UP0, UPT, UR39, URZ, UPT, UP0 ;  /* 0x000000ff2700728c */ /* 0x000fec000bf05300 */
[----:B------:R-:W-:Y:S05]  /*5f60*/  PLOP3.LUT P3, PT, PT, PT, UP0, 0x80, 0x8 ;  /* 0x000000000008781c */ /* 0x000fea0003f6f008 */
[----:B------:R-:W1:Y:S01]  /*5f70*/  @UP0 LDCU.64 UR6, c[0x0][0x888] ;  /* 0x00011100ff0607ac */ /* 0x000e620008000a00 */
[----:B------:R-:W-:Y:S07]  /*5f80*/  @UP0 UIMAD UR4, UR36, UR44, URZ ;  /* 0x0000002c240402a4 */ /* 0x000fee000f8e02ff */
[----:B------:R-:W-:Y:S01]  /*5f90*/  @!P3 PRMT R92, R0, 0x7610, R92 ;  /* 0x00007610005cb816 */ /* 0x000fe2000000005c */
[----:B-1----:R-:W-:Y:S03]  /*5fa0*/  @UP0 UIMAD.WIDE UR6, UR4, 0x4, UR6 ;  /* 0x00000004040608a5 */ /* 0x002fe6000f8e0206 */
[----:B------:R-:W1:Y:S03]  /*5fb0*/  @!UP0 LDCU UR4, c[0x0][0x880] ;  /* 0x00011000ff0487ac */ /* 0x000e660008000800 */
[----:B------:R-:W-:Y:S01]  /*5fc0*/  IMAD.U32 R2, RZ, RZ, UR6 ;  /* 0x00000006ff027e24 */ /* 0x000fe2000f8e00ff */
[----:B------:R-:W-:Y:S05]  /*5fd0*/  MOV R3, UR7 ;  /* 0x0000000700037c02 */ /* 0x000fea0008000f00 */
[----:B-----5:R2:W5:Y:S02]  /*5fe0*/  @P3 LDG.E R49, desc[UR46][R2.64] ;  /* 0x0000002e02313981 */ /* 0x020564000c1e1900 */
[----:B-12---:R-:W-:Y:S02]  /*5ff0*/  @!P3 IMAD.U32 R49, RZ, RZ, UR4 ;  /* 0x00000004ff31be24 */ /* 0x006fe4000f8e00ff */
.L_x_109:
[----:B------:R-:W-:Y:S05]  /*6000*/  @!P4 BRA `(.L_x_110) ;  /* 0x000000000020c947 */ /* 0x000fea0003800000 */
[----:B------:R-:W-:Y:S04]  /*6010*/  ISETP.NE.U32.AND P3, PT, R84, RZ, PT ;  /* 0x000000ff5400720c */ /* 0x000fe80003f65070 */
[----:B------:R-:W-:Y:S11]  /*6020*/  ISETP.NE.AND.EX P3, PT, R85, RZ, PT, P3 ;  /* 0x000000ff5500720c */ /* 0x000ff60003f65330 */
[----:B------:R-:W-:Y:S02]  /*6030*/  @!UPT UIADD3 URZ, UPT, UPT, URZ, URZ, URZ ;  /* 0x000000fffffff290 */ /* 0x000fe4000fffe0ff */
[----:B------:R-:W1:Y:S01]  /*6040*/  @P3 LDC.64 R2, c[0x0][0x8a8] ;  /* 0x00022a00ff023b82 */ /* 0x000e620000000a00 */
[----:B------:R-:W-:Y:S04]  /*6050*/  @P3 IMAD R0, R86, UR36, RZ ;  /* 0x0000002456003c24 */ /* 0x000fe8000f8e02ff */
[----:B-1----:R-:W-:Y:S05]  /*6060*/  @P3 IMAD.WIDE R2, R0, 0x4, R2 ;  /* 0x0000000400023825 */ /* 0x002fea00078e0202 */
[----:B-----5:R1:W5:Y:S02]  /*6070*/  @P3 LDG.E R47, desc[UR46][R2.64] ;  /* 0x0000002e022f3981 */ /* 0x020364000c1e1900 */
[----:B-1----:R-:W2:Y:S02]  /*6080*/  @!P3 LDC R47, c[0x0][0x8a0] ;  /* 0x00022800ff2fbb82 */ /* 0x002ea40000000800 */
.L_x_110:
[----:B-----5:R-:W-:Y:S01]  /*6090*/  FSETP.NEU.AND P3, PT, R49, RZ, PT ;  /* 0x000000ff3100720b */ /* 0x020fe20003f6d000 */
[----:B------:R-:W-:Y:S01]  /*60a0*/  ULOP3.LUT UR4, UR51, 0x1, URZ, 0x3c, !UPT ;  /* 0x0000000133047892 */ /* 0x000fe2000f8e3cff */
[----:B------:R-:W-:Y:S01]  /*60b0*/  SEL R4, RZ, 0xffffffff, P2 ;  /* 0xffffffffff047807 */ /* 0x000fe20001000000 */
[----:B------:R-:W-:Y:S01]  /*60c0*/  IMAD.U32 R68, RZ, RZ, UR56 ;  /* 0x00000038ff447e24 */ /* 0x000fe2000f8e00ff */
[----:B------:R-:W-:Y:S01]  /*60d0*/  @P1 LOP3.LUT P2, RZ, R92, 0xff, RZ, 0xc0, !PT ;  /* 0x000000ff5cff1812 */ /* 0x000fe2000784c0ff */
[----:B------:R-:W-:Y:S01]  /*60e0*/  IMAD.SHL.U32 R111, R98, 0x10, RZ ;  /* 0x00000010626f7824 */ /* 0x000fe200078e00ff */
[----:B------:R-:W-:Y:S01]  /*60f0*/  @P1 SEL R0, RZ, 0xffffffff, P3 ;  /* 0xffffffffff001807 */ /* 0x000fe20001800000 */
[----:B------:R-:W-:Y:S01]  /*6100*/  IMAD.U32 R71, RZ, RZ, UR4 ;  /* 0x00000004ff477e24 */ /* 0x000fe2000f8e00ff */
[----:B------:R-:W-:Y:S01]  /*6110*/  LEA R106, R45, UR48, 0x3 ;  /* 0x000000302d6a7c11 */ /* 0x000fe2000f8e18ff */
[----:B------:R-:W-:Y:S01]  /*6120*/  IMAD.SHL.U32 R68, R68, 0x2000, RZ ;  /* 0x0000200044447824 */ /* 0x000fe200078e00ff */
[----:B------:R-:W-:Y:S01]  /*6130*/  @P0 SEL R0, R4, R0, !P2 ;  /* 0x0000000004000207 */ /* 0x000fe20005000000 */
[----:B------:R-:W-:Y:S01]  /*6140*/  IMAD.SHL.U32 R110, R97, 0x10, RZ ;  /* 0x00000010616e7824 */ /* 0x000fe200078e00ff */
[----:B------:R-:W-:Y:S01]  /*6150*/  PLOP3.LUT P2, PT, PT, PT, UP1, 0x80, 0x8 ;  /* 0x000000000008781c */ /* 0x000fe20003f4f018 */
[----:B------:R-:W-:Y:S01]  /*6160*/  IMAD.IADD R63, R103, 0x1, R68 ;  /* 0x00000001673f7824 */ /* 0x000fe200078e0244 */
[----:B------:R-:W-:Y:S01]  /*6170*/  @P1 LOP3.LUT R0, R0, 0x1, RZ, 0xc0, !PT ;  /* 0x0000000100001812 */ /* 0x000fe200078ec0ff */
[----:B------:R-:W-:Y:S01]  /*6180*/  BSSY B1, `(.L_x_111) ;  /* 0x0000039000017945 */ /* 0x000fe20003800000 */
[----:B------:R-:W-:Y:S01]  /*6190*/  LOP3.LUT P4, R107, R92, 0xff, RZ, 0xc0, !PT ;  /* 0x000000ff5c6b7812 */ /* 0x000fe2000788c0ff */
[----:B------:R-:W-:Y:S01]  /*61a0*/  IMAD.IADD R62, R63, 0x1, R111 ;  /* 0x000000013f3e7824 */ /* 0x000fe200078e026f */
[----:B------:R-:W-:Y:S01]  /*61b0*/  ISETP.NE.U32.OR P5, PT, R0, 0x1, !P1 ;  /* 0x000000010000780c */ /* 0x000fe20004fa5470 */
[----:B------:R-:W-:Y:S01]  /*61c0*/  IMAD.U32 R0, RZ, RZ, UR56 ;  /* 0x00000038ff007e24 */ /* 0x000fe2000f8e00ff */
[----:B------:R-:W-:Y:S01]  /*61d0*/  SEL R3, RZ, 0xffffffff, P3 ;  /* 0xffffffffff037807 */ /* 0x000fe20001800000 */
[----:B------:R-:W-:Y:S01]  /*61e0*/  IMAD.MOV.U32 R70, RZ, RZ, 0x1 ;  /* 0x00000001ff467424 */ /* 0x000fe200078e00ff */
[----:B------:R-:W-:Y:S01]  /*61f0*/  P2R R109, PR, RZ, 0x20 ;  /* 0x00000020ff6d7803 */ /* 0x000fe20000000000 */
[----:B------:R-:W-:Y:S01]  /*6200*/  IMAD R48, R45, 0x40, R46 ;  /* 0x000000402d307824 */ /* 0x000fe200078e022e */
[----:B------:R-:W-:Y:S01]  /*6210*/  LEA R0, R0, UR48, 0x3 ;  /* 0x0000003000007c11 */ /* 0x000fe2000f8e18ff */
[----:B------:R-:W-:Y:S01]  /*6220*/  IMAD.U32 R69, RZ, RZ, UR56 ;  /* 0x00000038ff457e24 */ /* 0x000fe2000f8e00ff */
[----:B------:R-:W-:Y:S02]  /*6230*/  @P2 SEL R3, R4, R3, !P4 ;  /* 0x0000000304032207 */ /* 0x000fe40006000000 */
[----:B------:R-:W-:Y:S02]  /*6240*/  CS2R R82, SRZ ;  /* 0x0000000000527805 */ /* 0x000fe4000001ff00 */
[----:B------:R-:W-:Y:S02]  /*6250*/  CS2R R80, SRZ ;  /* 0x0000000000507805 */ /* 0x000fe4000001ff00 */
[----:B------:R-:W-:Y:S02]  /*6260*/  CS2R R74, SRZ ;  /* 0x00000000004a7805 */ /* 0x000fe4000001ff00 */
[----:B------:R-:W-:Y:S02]  /*6270*/  LOP3.LUT R3, R3, 0x1, RZ, 0xc0, !PT ;  /* 0x0000000103037812 */ /* 0x000fe400078ec0ff */
[----:B------:R-:W-:Y:S02]  /*6280*/  CS2R R72, SRZ ;  /* 0x0000000000487805 */ /* 0x000fe4000001ff00 */
[----:B------:R-:W-:Y:S02]  /*6290*/  @P5 SHF.L.U32 R2, R71, 0x1f, RZ ;  /* 0x0000001f47025819 */ /* 0x000fe400000006ff */
[----:B------:R-:W-:Y:S02]  /*62a0*/  CS2R R66, SRZ ;  /* 0x0000000000427805 */ /* 0x000fe4000001ff00 */
[----:B------:R-:W-:Y:S02]  /*62b0*/  ISETP.NE.U32.AND P2, PT, R3, 0x1, PT ;  /* 0x000000010300780c */ /* 0x000fe40003f45070 */
[----:B------:R-:W-:Y:S01]  /*62c0*/  CS2R R64, SRZ ;  /* 0x0000000000407805 */ /* 0x000fe2000001ff00 */
[----:B------:R1:W3:Y:S01]  /*62d0*/  @P5 SYNCS.PHASECHK.TRANS64.TRYWAIT P1, [R0+URZ+0xa0], R2 ;  /* 0x0000a002000055a7 */ /* 0x0002e200080211ff */
[----:B------:R-:W-:Y:S02]  /*62e0*/  CS2R R58, SRZ ;  /* 0x00000000003a7805 */ /* 0x000fe4000001ff00 */
[----:B------:R-:W-:Y:S02]  /*62f0*/  P2R R76, PR, RZ, 0x4 ;  /* 0x00000004ff4c7803 */ /* 0x000fe40000000000 */
[----:B------:R-:W-:Y:S01]  /*6300*/  CS2R R56, SRZ ;  /* 0x0000000000387805 */ /* 0x000fe2000001ff00 */
[----:B------:R-:W-:Y:S02]  /*6310*/  IMAD.IADD R61, R63, 0x1, R110 ;  /* 0x000000013f3d7824 */ /* 0x000fe400078e026e */
[----:B------:R-:W-:Y:S01]  /*6320*/  IMAD.IADD R60, R102, 0x1, R62 ;  /* 0x00000001663c7824 */ /* 0x000fe200078e023e */
[----:B-1----:R-:W-:Y:S04]  /*6330*/  SHF.L.U32 R2, R101, 0x1f, RZ ;  /* 0x0000001f65027819 */ /* 0x002fe800000006ff */
[----:B------:R1:W4:Y:S01]  /*6340*/  SYNCS.PHASECHK.TRANS64.TRYWAIT P0, [R106+URZ+0x100], R2 ;  /* 0x000100026a0075a7 */ /* 0x00032200080011ff */
[----:B---3--:R-:W-:Y:S01]  /*6350*/  @P5 SEL R70, RZ, 0x1, !P1 ;  /* 0x00000001ff465807 */ /* 0x008fe20004800000 */
[----:B-1----:R-:W-:Y:S06]  /*6360*/  @!P5 BRA `(.L_x_112) ;  /* 0x000000000068d947 */ /* 0x002fec0003800000 */
[----:B------:R-:W-:Y:S01]  /*6370*/  ISETP.NE.AND P1, PT, R70, RZ, PT ;  /* 0x000000ff4600720c */ /* 0x000fe20003f25270 */
[----:B------:R-:W-:Y:S01]  /*6380*/  BSSY B0, `(.L_x_113) ;  /* 0x000000d000007945 */ /* 0x000fe20003800000 */
[----:B------:R-:W-:Y:S02]  /*6390*/  CS2R R58, SRZ ;  /* 0x00000000003a7805 */ /* 0x000fe4000001ff00 */
[----:B------:R-:W-:Y:S02]  /*63a0*/  CS2R R56, SRZ ;  /* 0x0000000000387805 */ /* 0x000fe4000001ff00 */
[----:B------:R-:W-:Y:S02]  /*63b0*/  CS2R R66, SRZ ;  /* 0x0000000000427805 */ /* 0x000fe4000001ff00 */
[----:B------:R-:W-:Y:S02]  /*63c0*/  CS2R R64, SRZ ;  /* 0x0000000000407805 */ /* 0x000fe4000001ff00 */
[----:B------:R-:W-:Y:S02]  /*63d0*/  CS2R R74, SRZ ;  /* 0x00000000004a7805 */ /* 0x000fe4000001ff00 */
[----:B------:R-:W-:Y:S02]  /*63e0*/  CS2R R72, SRZ ;  /* 0x0000000000487805 */ /* 0x000fe4000001ff00 */
[----:B------:R-:W-:Y:S02]  /*63f0*/  CS2R R82, SRZ ;  /* 0x0000000000527805 */ /* 0x000fe4000001ff00 */
[----:B------:R-:W-:Y:S01]  /*6400*/  CS2R R80, SRZ ;  /* 0x0000000000507805 */ /* 0x000fe2000001ff00 */
[----:B------:R-:W-:Y:S06]  /*6410*/  @P1 BRA `(.L_x_114) ;  /* 0x00000000000c1947 */ /* 0x000fec0003800000 */
[----:B------:R-:W-:Y:S04]  /*6420*/  SHF.L.U32 R3, R71, 0x1f, RZ ;  /* 0x0000001f47037819 */ /* 0x000fe800000006ff */
[----:B------:R-:W1:Y:S02]  /*6430*/  SYNCS.PHASECHK.TRANS64.TRYWAIT P1, [R0+URZ+0xa0], R3 ;  /* 0x0000a003000075a7 */ /* 0x000e6400080211ff */
[----:B-1----:R-:W-:Y:S05]  /*6440*/  @!P1 BRA `(.L_x_115) ;  /* 0x0000002800249947 */ /* 0x002fea0003800000 */
.L_x_114:
[----:B------:R-:W-:Y:S05]  /*6450*/  BSYNC B0 ;  /* 0x0000000000007941 */ /* 0x000fea0003800000 */
.L_x_113:
[----:B------:R-:W-:Y:S01]  /*6460*/  ISETP.NE.AND P1, PT, R76, RZ, PT ;  /* 0x000000ff4c00720c */ /* 0x000fe20003f25270 */
[----:B------:R-:W-:Y:S04]  /*6470*/  UIADD3 UR5, UPT, UPT, UR56, 0x1, URZ ;  /* 0x0000000138057890 */ /* 0x000fe8000fffe0ff */
[----:B------:R-:W-:Y:S04]  /*6480*/  UISETP.NE.AND UP0, UPT, UR5, 0x3, UPT ;  /* 0x000000030500788c */ /* 0x000fe8000bf05270 */
[----:B------:R-:W-:Y:S02]  /*6490*/  USEL UR4, URZ, 0x1, UP0 ;  /* 0x00000001ff047887 */ /* 0x000fe40008000000 */
[----:B------:R-:W-:Y:S02]  /*64a0*/  USEL UR5, UR5, URZ, UP0 ;  /* 0x000000ff05057287 */ /* 0x000fe40008000000 */
[----:B------:R3:W1:Y:S02]  /*64b0*/  @P1 LDS.128 R56, [R63] ;  /* 0x000000003f381984 */ /* 0x0006640000000c00 */
[----:B------:R-:W-:Y:S02]  /*64c0*/  LOP3.LUT R71, R71, UR4, RZ, 0x3c, !PT ;  /* 0x0000000447477c12 */ /* 0x000fe4000f8e3cff */
[----:B------:R3:W1:Y:S01]  /*64d0*/  @P1 LDS.128 R64, [R62+0x10] ;  /* 0x000010003e401984 */ /* 0x0006620000000c00 */
[----:B------:R-:W-:Y:S03]  /*64e0*/  IMAD.U32 R69, RZ, RZ, UR5 ;  /* 0x00000005ff457e24 */ /* 0x000fe6000f8e00ff */
[----:B------:R3:W1:Y:S04]  /*64f0*/  @P1 LDS.128 R72, [R61+0x20] ;  /* 0x000020003d481984 */ /* 0x0006680000000c00 */
[----:B------:R3:W1:Y:S02]  /*6500*/  @P1 LDS.128 R80, [R60+0x10] ;  /* 0x000010003c501984 */ /* 0x0006640000000c00 */
.L_x_112:
[----:B------:R-:W-:Y:S05]  /*6510*/  BSYNC B1 ;  /* 0x0000000000017941 */ /* 0x000fea0003800000 */
.L_x_111:
[----:B-1----:R-:W-:Y:S04]  /*6520*/  SHF.R.U32.HI R0, RZ, 0x15, R48 ;  /* 0x00000015ff007819 */ /* 0x002fe80000011630 */
[----:B------:R-:W-:Y:S01]  /*6530*/  LOP3.LUT P1, RZ, R0, 0x3, R96, 0x48, !PT ;  /* 0x0000000300ff7812 */ /* 0x000fe20007824860 */
[----:B------:R-:W-:Y:S01]  /*6540*/  @!UPT UIADD3 URZ, UPT, UPT, URZ, URZ, URZ ;  /* 0x000000fffffff290 */ /* 0x000fe2000fffe0ff */
[----:B----4-:R-:W-:Y:S11]  /*6550*/  @P0 BRA `(.L_x_116) ;  /* 0x0000000000080947 */ /* 0x010ff60003800000 */
[----:B------:R-:W1:Y:S02]  /*6560*/  SYNCS.PHASECHK.TRANS64.TRYWAIT P0, [R106+URZ+0x100], R2 ;  /* 0x000100026a0075a7 */ /* 0x000e6400080011ff */
[----:B-1----:R-:W-:Y:S05]  /*6570*/  @!P0 BRA `(.L_x_117) ;  /* 0x0000002400ec8947 */ /* 0x002fea0003800000 */
.L_x_116:
[----:B------:R-:W-:Y:S05]  /*6580*/  @!P1 BRA `(.L_x_118) ;  /* 0x0000000000409947 */ /* 0x000fea0003800000 */
[----:B------:R-:W4:Y:S01]  /*6590*/  LDCU.64 UR8, c[0x4][0x70] ;  /* 0x01000e00ff0877ac */ /* 0x000f220008000a00 */
[----:B------:R-:W-:Y:S01]  /*65a0*/  MOV R3, 0x0 ;  /* 0x0000000000037802 */ /* 0x000fe20000000f00 */
[----:B------:R-:W-:Y:S02]  /*65b0*/  HFMA2 R12, -RZ, RZ, 0, 5.9604644775390625e-08 ;  /* 0x00000001ff0c7431 */ /* 0x000fe400000001ff */
[----:B------:R-:W-:Y:S02]  /*65c0*/  IMAD.MOV.U32 R8, RZ, RZ, 0x192 ;  /* 0x00000192ff087424 */ /* 0x000fe400078e00ff */
[----:B------:R-:W-:Y:S01]  /*65d0*/  IMAD.MOV.U32 R13, RZ, RZ, RZ ;  /* 0x000000ffff0d7224 */ /* 0x000fe200078e00ff */
[----:B------:R-:W5:Y:S01]  /*65e0*/  LDCU.64 UR6, c[0x4][0x78] ;  /* 0x01000f00ff0677ac */ /* 0x000f620008000a00 */
[----:B-1----:R-:W1:Y:S01]  /*65f0*/  LDC.64 R2, c[0x4][R3] ;  /* 0x0100000003027b82 */ /* 0x002e620000000a00 */
[----:B------:R-:W2:Y:S01]  /*6600*/  LDCU.64 UR4, c[0x4][0x10] ;  /* 0x01000200ff0477ac */ /* 0x000ea20008000a00 */
[----:B----4-:R-:W-:Y:S01]  /*6610*/  MOV R5, UR9 ;  /* 0x0000000900057c02 */ /* 0x010fe20008000f00 */
[----:B------:R-:W-:Y:S01]  /*6620*/  IMAD.U32 R4, RZ, RZ, UR8 ;  /* 0x00000008ff047e24 */ /* 0x000fe2000f8e00ff */
[----:B-----5:R-:W-:Y:S01]  /*6630*/  MOV R7, UR7 ;  /* 0x0000000700077c02 */ /* 0x020fe20008000f00 */
[----:B------:R-:W-:Y:S01]  /*6640*/  IMAD.U32 R6, RZ, RZ, UR6 ;  /* 0x00000006ff067e24 */ /* 0x000fe2000f8e00ff */
[----:B--2---:R-:W-:Y:S01]  /*6650*/  MOV R11, UR5 ;  /* 0x00000005000b7c02 */ /* 0x004fe20008000f00 */
[----:B------:R-:W-:Y:S02]  /*6660*/  IMAD.U32 R10, RZ, RZ, UR4 ;  /* 0x00000004ff0a7e24 */ /* 0x000fe4000f8e00ff */
[----:B------:R-:W-:Y:S07]  /*6670*/  LEPC R20, `(.L_x_118) ;  /* 0x000000001014794e */ /* 0x000fee0000000000 */
[----:B-1-3--:R-:W-:Y:S05]  /*6680*/  CALL.ABS.NOINC R2 ;  /* 0x0000000002007343 */ /* 0x00afea0003c00000 */
.L_x_118:
[----:B------:R-:W-:Y:S01]  /*6690*/  SHF.L.U32 R50, R56, 0x10, RZ ;  /* 0x0000001038327819 */ /* 0x000fe200000006ff */
[----:B------:R-:W-:Y:S05]  /*66a0*/  WARPSYNC.ALL ;  /* 0x0000000000007948 */ /* 0x000fea0003800000 */
[----:B------:R-:W-:Y:S01]  /*66b0*/  R2UR UR4, R48 ;  /* 0x00000000300472ca */ /* 0x000fe200000e0000 */
[----:B------:R-:W-:Y:S01]  /*66c0*/  BSSY.RECONVERGENT B0, `(.L_x_119) ;  /* 0x0000085000007945 */ /* 0x000fe20003800200 */
[----:B------:R-:W-:Y:S02]  /*66d0*/  LOP3.LUT R51, R56, 0xffff0000, RZ, 0xc0, !PT ;  /* 0xffff000038337812 */ /* 0x000fe400078ec0ff */
[----:B------:R-:W-:Y:S02]  /*66e0*/  SHF.L.U32 R52, R57, 0x10, RZ ;  /* 0x0000001039347819 */ /* 0x000fe400000006ff */
[----:B------:R-:W-:Y:S07]  /*66f0*/  ISETP.NE.AND P0, PT, R104, RZ, PT ;  /* 0x000000ff6800720c */ /* 0x000fee0003f05270 */
[----:B------:R-:W2:Y:S02]  /*6700*/  LDTM.x32 R4, tmem[UR4] ;  /* 0x00000004000479ee */ /* 0x000ea400082c0000 */
[C---:B--2---:R-:W-:Y:S01]  /*6710*/  FMUL R0, R47.reuse, R4 ;  /* 0x000000042f007220 */ /* 0x044fe20000400000 */
[C---:B-1----:R-:W-:Y:S01]  /*6720*/  FMUL R2, R47.reuse, R5 ;  /* 0x000000052f027220 */ /* 0x042fe20000400000 */
[C---:B------:R-:W-:Y:S01]  /*6730*/  FMUL R4, R47.reuse, R8 ;  /* 0x000000082f047220 */ /* 0x040fe20000400000 */
[C---:B------:R-:W-:Y:S01]  /*6740*/  FMUL R3, R47.reuse, R6 ;  /* 0x000000062f037220 */ /* 0x040fe20000400000 */
[C---:B------:R-:W-:Y:S01]  /*6750*/  FMUL R5, R47.reuse, R9 ;  /* 0x000000092f057220 */ /* 0x040fe20000400000 */
[C---:B------:R-:W-:Y:S01]  /*6760*/  FMUL R8, R47.reuse, R12 ;  /* 0x0000000c2f087220 */ /* 0x040fe20000400000 */
[C---:B------:R-:W-:Y:S01]  /*6770*/  FMUL R6, R47.reuse, R10 ;  /* 0x0000000a2f067220 */ /* 0x040fe20000400000 */
[C---:B------:R-:W-:Y:S01]  /*6780*/  FMUL R9, R47.reuse, R13 ;  /* 0x0000000d2f097220 */ /* 0x040fe20000400000 */
[----:B------:R-:W-:Y:S01]  /*6790*/  FMUL R12, R47, R16 ;  /* 0x000000102f0c7220 */ /* 0x000fe20000400000 */
[----:B------:R-:W-:Y:S01]  /*67a0*/  FFMA R0, R49, R50, R0 ;  /* 0x0000003231007223 */ /* 0x000fe20000000000 */
[C---:B------:R-:W-:Y:S01]  /*67b0*/  FMUL R10, R47.reuse, R14 ;  /* 0x0000000e2f0a7220 */ /* 0x040fe20000400000 */
[C---:B------:R-:W-:Y:S01]  /*67c0*/  FMUL R13, R47.reuse, R17 ;  /* 0x000000112f0d7220 */ /* 0x040fe20000400000 */
[----:B------:R-:W-:Y:S01]  /*67d0*/  FMUL R16, R47, R20 ;  /* 0x000000142f107220 */ /* 0x000fe20000400000 */
[----:B------:R-:W-:Y:S01]  /*67e0*/  FFMA R2, R49, R51, R2 ;  /* 0x0000003331027223 */ /* 0x000fe20000000002 */
[C---:B------:R-:W-:Y:S01]  /*67f0*/  FMUL R14, R47.reuse, R18 ;  /* 0x000000122f0e7220 */ /* 0x040fe20000400000 */
[C---:B------:R-:W-:Y:S01]  /*6800*/  FMUL R17, R47.reuse, R21 ;  /* 0x000000152f117220 */ /* 0x040fe20000400000 */
[C---:B------:R-:W-:Y:S01]  /*6810*/  FMUL R20, R47.reuse, R24 ;  /* 0x000000182f147220 */ /* 0x040fe20000400000 */
[C---:B------:R-:W-:Y:S01]  /*6820*/  FMUL R18, R47.reuse, R22 ;  /* 0x000000162f127220 */ /* 0x040fe20000400000 */
[C---:B------:R-:W-:Y:S01]  /*6830*/  FMUL R21, R47.reuse, R25 ;  /* 0x000000192f157220 */ /* 0x040fe20000400000 */
[C---:B------:R-:W-:Y:S01]  /*6840*/  FMUL R24, R47.reuse, R28 ;  /* 0x0000001c2f187220 */ /* 0x040fe20000400000 */
[C---:B------:R-:W-:Y:S01]  /*6850*/  FMUL R22, R47.reuse, R26 ;  /* 0x0000001a2f167220 */ /* 0x040fe20000400000 */
[C---:B------:R-:W-:Y:S01]  /*6860*/  FMUL R25, R47.reuse, R29 ;  /* 0x0000001d2f197220 */ /* 0x040fe20000400000 */
[----:B------:R-:W-:Y:S01]  /*6870*/  FMUL R28, R47, R32 ;  /* 0x000000202f1c7220 */ /* 0x000fe20000400000 */
[----:B------:R-:W-:Y:S01]  /*6880*/  LOP3.LUT R32, R57, 0xffff0000, RZ, 0xc0, !PT ;  /* 0xffff000039207812 */ /* 0x000fe200078ec0ff */
[C---:B------:R-:W-:Y:S01]  /*6890*/  FMUL R26, R47.reuse, R30 ;  /* 0x0000001e2f1a7220 */ /* 0x040fe20000400000 */
[----:B------:R-:W-:Y:S01]  /*68a0*/  FMUL R29, R47, R33 ;  /* 0x000000212f1d7220 */ /* 0x000fe20000400000 */
[----:B------:R-:W-:Y:S01]  /*68b0*/  SHF.L.U32 R33, R58, 0x10, RZ ;  /* 0x000000103a217819 */ /* 0x000fe200000006ff */
[----:B------:R-:W-:Y:S01]  /*68c0*/  FFMA R3, R49, R52, R3 ;  /* 0x0000003431037223 */ /* 0x000fe20000000003 */
[----:B------:R-:W-:Y:S01]  /*68d0*/  F2FP.BF16.F32.PACK_AB R52, R2, R0 ;  /* 0x000000000234723e */ /* 0x000fe200000010ff */
[----:B------:R-:W-:Y:S01]  /*68e0*/  FMUL R7, R47, R7 ;  /* 0x000000072f077220 */ /* 0x000fe20000400000 */
[----:B------:R-:W-:Y:S01]  /*68f0*/  SHF.L.U32 R0, R59, 0x10, RZ ;  /* 0x000000103b007819 */ /* 0x000fe200000006ff */
[----:B------:R-:W-:Y:S01]  /*6900*/  FMUL R30, R47, R34 ;  /* 0x000000222f1e7220 */ /* 0x000fe20000400000 */
[----:B------:R-:W-:Y:S01]  /*6910*/  LOP3.LUT R34, R58, 0xffff0000, RZ, 0xc0, !PT ;  /* 0xffff00003a227812 */ /* 0x000fe200078ec0ff */
[----:B------:R-:W-:Y:S01]  /*6920*/  FFMA R7, R49, R32, R7 ;  /* 0x0000002031077223 */ /* 0x000fe20000000007 */
[----:B------:R-:W-:Y:S01]  /*6930*/  LOP3.LUT R2, R59, 0xffff0000, RZ, 0xc0, !PT ;  /* 0xffff00003b027812 */ /* 0x000fe200078ec0ff */
[----:B------:R-:W-:Y:S01]  /*6940*/  FFMA R4, R49, R33, R4 ;  /* 0x0000002131047223 */ /* 0x000fe20000000004 */
[----:B------:R-:W-:Y:S01]  /*6950*/  FMUL R11, R47, R11 ;  /* 0x0000000b2f0b7220 */ /* 0x000fe20000400000 */
[----:B------:R-:W-:Y:S01]  /*6960*/  FFMA R5, R49, R34, R5 ;  /* 0x0000002231057223 */ /* 0x000fe20000000005 */
[----:B------:R-:W-:Y:S01]  /*6970*/  F2FP.BF16.F32.PACK_AB R53, R7, R3 ;  /* 0x000000030735723e */ /* 0x000fe200000010ff */
[C---:B------:R-:W-:Y:S01]  /*6980*/  FFMA R6, R49.reuse, R0, R6 ;  /* 0x0000000031067223 */ /* 0x040fe20000000006 */
[C---:B------:R-:W-:Y:S01]  /*6990*/  SHF.L.U32 R0, R64.reuse, 0x10, RZ ;  /* 0x0000001040007819 */ /* 0x040fe200000006ff */
[----:B------:R-:W-:Y:S01]  /*69a0*/  FFMA R11, R49, R2, R11 ;  /* 0x00000002310b7223 */ /* 0x000fe2000000000b */
[----:B------:R-:W-:Y:S01]  /*69b0*/  LOP3.LUT R2, R64, 0xffff0000, RZ, 0xc0, !PT ;  /* 0xffff000040027812 */ /* 0x000fe200078ec0ff */
[----:B------:R-:W-:Y:S01]  /*69c0*/  FMUL R15, R47, R15 ;  /* 0x0000000f2f0f7220 */ /* 0x000fe20000400000 */
[----:B------:R-:W-:Y:S01]  /*69d0*/  SHF.L.U32 R3, R65, 0x10, RZ ;  /* 0x0000001041037819 */ /* 0x000fe200000006ff */
[----:B------:R-:W-:Y:S01]  /*69e0*/  FFMA R8, R49, R0, R8 ;  /* 0x0000000031087223 */ /* 0x000fe20000000008 */
[----:B------:R-:W-:Y:S01]  /*69f0*/  LOP3.LUT R0, R65, 0xffff0000, RZ, 0xc0, !PT ;  /* 0xffff000041007812 */ /* 0x000fe200078ec0ff */
[C---:B------:R-:W-:Y:S01]  /*6a00*/  FFMA R9, R49.reuse, R2, R9 ;  /* 0x0000000231097223 */ /* 0x040fe20000000009 */
[C---:B------:R-:W-:Y:S01]  /*6a10*/  SHF.L.U32 R2, R66.reuse, 0x10, RZ ;  /* 0x0000001042027819 */ /* 0x040fe200000006ff */
[----:B------:R-:W-:Y:S01]  /*6a20*/  FFMA R10, R49, R3, R10 ;  /* 0x00000003310a7223 */ /* 0x000fe2000000000a */
[----:B------:R-:W-:Y:S01]  /*6a30*/  SHF.L.U32 R3, R67, 0x10, RZ ;  /* 0x0000001043037819 */ /* 0x000fe200000006ff */
[C---:B------:R-:W-:Y:S01]  /*6a40*/  FFMA R15, R49.reuse, R0, R15 ;  /* 0x00000000310f7223 */ /* 0x040fe2000000000f */
[----:B------:R-:W-:Y:S01]  /*6a50*/  LOP3.LUT R0, R66, 0xffff0000, RZ, 0xc0, !PT ;  /* 0xffff000042007812 */ /* 0x000fe200078ec0ff */
[----:B------:R-:W-:Y:S01]  /*6a60*/  FFMA R12, R49, R2, R12 ;  /* 0x00000002310c7223 */ /* 0x000fe2000000000c */
[C---:B------:R-:W-:Y:S01]  /*6a70*/  SHF.L.U32 R2, R72.reuse, 0x10, RZ ;  /* 0x0000001048027819 */ /* 0x040fe200000006ff */
[----:B------:R-:W-:Y:S01]  /*6a80*/  FMUL R19, R47, R19 ;  /* 0x000000132f137220 */ /* 0x000fe20000400000 */
[----:B------:R-:W-:Y:S01]  /*6a90*/  F2FP.BF16.F32.PACK_AB R54, R5, R4 ;  /* 0x000000040536723e */ /* 0x000fe200000010ff */
[----:B------:R-:W-:Y:S01]  /*6aa0*/  FFMA R13, R49, R0, R13 ;  /* 0x00000000310d7223 */ /* 0x000fe2000000000d */
[----:B------:R-:W-:Y:S01]  /*6ab0*/  LOP3.LUT R0, R67, 0xffff0000, RZ, 0xc0, !PT ;  /* 0xffff000043007812 */ /* 0x000fe200078ec0ff */
[----:B------:R-:W-:Y:S01]  /*6ac0*/  FFMA R14, R49, R3, R14 ;  /* 0x00000003310e7223 */ /* 0x000fe2000000000e */
[----:B------:R-:W-:Y:S01]  /*6ad0*/  LOP3.LUT R3, R72, 0xffff0000, RZ, 0xc0, !PT ;  /* 0xffff000048037812 */ /* 0x000fe200078ec0ff */
[----:B------:R-:W-:Y:S01]  /*6ae0*/  FMUL R23, R47, R23 ;  /* 0x000000172f177220 */ /* 0x000fe20000400000 */
[----:B------:R-:W-:Y:S01]  /*6af0*/  F2FP.BF16.F32.PACK_AB R55, R11, R6 ;  /* 0x000000060b37723e */ /* 0x000fe200000010ff */
[----:B------:R-:W-:Y:S01]  /*6b00*/  FFMA R19, R49, R0, R19 ;  /* 0x0000000031137223 */ /* 0x000fe20000000013 */
[----:B------:R-:W-:Y:S01]  /*6b10*/  SHF.L.U32 R0, R73, 0x10, RZ ;  /* 0x0000001049007819 */ /* 0x000fe200000006ff */
[----:B------:R-:W-:Y:S01]  /*6b20*/  FFMA R16, R49, R2, R16 ;  /* 0x0000000231107223 */ /* 0x000fe20000000010 */
[----:B------:R-:W-:Y:S01]  /*6b30*/  LOP3.LUT R2, R73, 0xffff0000, RZ, 0xc0, !PT ;  /* 0xffff000049027812 */ /* 0x000fe200078ec0ff */
[----:B------:R-:W-:Y:S01]  /*6b40*/  FFMA R17, R49, R3, R17 ;  /* 0x0000000331117223 */ /* 0x000fe20000000011 */
[----:B------:R-:W-:Y:S01]  /*6b50*/  SHF.L.U32 R3, R75, 0x10, RZ ;  /* 0x000000104b037819 */ /* 0x000fe200000006ff */
[----:B------:R-:W-:Y:S01]  /*6b60*/  FFMA R18, R49, R0, R18 ;  /* 0x0000000031127223 */ /* 0x000fe20000000012 */
[C---:B------:R-:W-:Y:S01]  /*6b70*/  SHF.L.U32 R0, R74.reuse, 0x10, RZ ;  /* 0x000000104a007819 */ /* 0x040fe200000006ff */
[----:B------:R1:W-:Y:S01]  /*6b80*/  STS.128 [R63], R52 ;  /* 0x000000343f007388 */ /* 0x0003e20000000c00 */
[----:B------:R-:W-:Y:S01]  /*6b90*/  F2FP.BF16.F32.PACK_AB R8, R9, R8 ;  /* 0x000000080908723e */ /* 0x000fe200000010ff */
[C---:B------:R-:W-:Y:S01]  /*6ba0*/  FFMA R23, R49.reuse, R2, R23 ;  /* 0x0000000231177223 */ /* 0x040fe20000000017 */
[----:B------:R-:W-:Y:S01]  /*6bb0*/  LOP3.LUT R2, R74, 0xffff0000, RZ, 0xc0, !PT ;  /* 0xffff00004a027812 */ /* 0x000fe200078ec0ff */
[----:B------:R-:W-:Y:S01]  /*6bc0*/  FFMA R20, R49, R0, R20 ;  /* 0x0000000031147223 */ /* 0x000fe20000000014 */
[----:B------:R-:W-:Y:S01]  /*6bd0*/  LOP3.LUT R0, R75, 0xffff0000, RZ, 0xc0, !PT ;  /* 0xffff00004b007812 */ /* 0x000fe200078ec0ff */
[----:B------:R-:W-:Y:S01]  /*6be0*/  FMUL R27, R47, R27 ;  /* 0x0000001b2f1b7220 */ /* 0x000fe20000400000 */
[----:B------:R-:W-:Y:S01]  /*6bf0*/  F2FP.BF16.F32.PACK_AB R9, R15, R10 ;  /* 0x0000000a0f09723e */ /* 0x000fe200000010ff */
[C---:B------:R-:W-:Y:S01]  /*6c00*/  FFMA R21, R49.reuse, R2, R21 ;  /* 0x0000000231157223 */ /* 0x040fe20000000015 */
[C---:B------:R-:W-:Y:S01]  /*6c10*/  FFMA R22, R49.reuse, R3, R22 ;  /* 0x0000000331167223 */ /* 0x040fe20000000016 */
[----:B------:R-:W-:Y:S01]  /*6c20*/  FFMA R27, R49, R0, R27 ;  /* 0x00000000311b7223 */ /* 0x000fe2000000001b */
[C---:B------:R-:W-:Y:S01]  /*6c30*/  SHF.L.U32 R2, R80.reuse, 0x10, RZ ;  /* 0x0000001050027819 */ /* 0x040fe200000006ff */
[C---:B------:R-:W-:Y:S01]  /*6c40*/  FMUL R31, R47.reuse, R31 ;  /* 0x0000001f2f1f7220 */ /* 0x040fe20000400000 */
[----:B------:R-:W-:Y:S01]  /*6c50*/  LOP3.LUT R0, R80, 0xffff0000, RZ, 0xc0, !PT ;  /* 0xffff000050007812 */ /* 0x000fe200078ec0ff */
[----:B------:R-:W-:Y:S01]  /*6c60*/  FMUL R35, R47, R35 ;  /* 0x000000232f237220 */ /* 0x000fe20000400000 */
[----:B------:R-:W-:Y:S01]  /*6c70*/  SHF.L.U32 R3, R81, 0x10, RZ ;  /* 0x0000001051037819 */ /* 0x000fe200000006ff */
[----:B------:R-:W-:Y:S01]  /*6c80*/  FFMA R24, R49, R2, R24 ;  /* 0x0000000231187223 */ /* 0x000fe20000000018 */
[----:B------:R-:W-:Y:S01]  /*6c90*/  F2FP.BF16.F32.PACK_AB R10, R13, R12 ;  /* 0x0000000c0d0a723e */ /* 0x000fe200000010ff */
[----:B------:R-:W-:Y:S01]  /*6ca0*/  FFMA R25, R49, R0, R25 ;  /* 0x0000000031197223 */ /* 0x000fe20000000019 */
[----:B------:R-:W-:Y:S01]  /*6cb0*/  F2FP.BF16.F32.PACK_AB R11, R19, R14 ;  /* 0x0000000e130b723e */ /* 0x000fe200000010ff */
[----:B------:R-:W-:Y:S01]  /*6cc0*/  FFMA R26, R49, R3, R26 ;  /* 0x00000003311a7223 */ /* 0x000fe2000000001a */
[----:B------:R-:W-:Y:S02]  /*6cd0*/  LOP3.LUT R0, R81, 0xffff0000, RZ, 0xc0, !PT ;  /* 0xffff000051007812 */ /* 0x000fe400078ec0ff */
[C---:B------:R-:W-:Y:S01]  /*6ce0*/  SHF.L.U32 R2, R82.reuse, 0x10, RZ ;  /* 0x0000001052027819 */ /* 0x040fe200000006ff */
[----:B------:R1:W-:Y:S01]  /*6cf0*/  STS.128 [R62+0x10], R8 ;  /* 0x000010083e007388 */ /* 0x0003e20000000c00 */
[----:B------:R-:W-:Y:S01]  /*6d00*/  LOP3.LUT R3, R82, 0xffff0000, RZ, 0xc0, !PT ;  /* 0xffff000052037812 */ /* 0x000fe200078ec0ff */
[----:B------:R-:W-:Y:S01]  /*6d10*/  FFMA R31, R49, R0, R31 ;  /* 0x00000000311f7223 */ /* 0x000fe2000000001f */
[----:B------:R-:W-:Y:S01]  /*6d20*/  SHF.L.U32 R4, R83, 0x10, RZ ;  /* 0x0000001053047819 */ /* 0x000fe200000006ff */
[----:B------:R-:W-:Y:S01]  /*6d30*/  FFMA R28, R49, R2, R28 ;  /* 0x00000002311c7223 */ /* 0x000fe2000000001c */
[----:B------:R-:W-:Y:S01]  /*6d40*/  F2FP.BF16.F32.PACK_AB R16, R17, R16 ;  /* 0x000000101110723e */ /* 0x000fe200000010ff */
[----:B------:R-:W-:Y:S01]  /*6d50*/  FFMA R29, R49, R3, R29 ;  /* 0x00000003311d7223 */ /* 0x000fe2000000001d */
[----:B------:R-:W-:Y:S01]  /*6d60*/  LOP3.LUT R5, R83, 0xffff0000, RZ, 0xc0, !PT ;  /* 0xffff000053057812 */ /* 0x000fe200078ec0ff */
[----:B------:R-:W-:Y:S01]  /*6d70*/  FFMA R30, R49, R4, R30 ;  /* 0x00000004311e7223 */ /* 0x000fe2000000001e */
[----:B------:R-:W-:Y:S02]  /*6d80*/  F2FP.BF16.F32.PACK_AB R17, R23, R18 ;  /* 0x000000121711723e */ /* 0x000fe400000010ff */
[----:B------:R-:W-:Y:S01]  /*6d90*/  F2FP.BF16.F32.PACK_AB R18, R21, R20 ;  /* 0x000000141512723e */ /* 0x000fe200000010ff */
[----:B------:R-:W-:Y:S01]  /*6da0*/  FFMA R35, R49, R5, R35 ;  /* 0x0000000531237223 */ /* 0x000fe20000000023 */
[----:B------:R-:W-:Y:S02]  /*6db0*/  F2FP.BF16.F32.PACK_AB R19, R27, R22 ;  /* 0x000000161b13723e */ /* 0x000fe400000010ff */
[----:B------:R-:W-:Y:S02]  /*6dc0*/  F2FP.BF16.F32.PACK_AB R24, R25, R24 ;  /* 0x000000181918723e */ /* 0x000fe400000010ff */
[----:B------:R-:W-:Y:S01]  /*6dd0*/  F2FP.BF16.F32.PACK_AB R25, R31, R26 ;  /* 0x0000001a1f19723e */ /* 0x000fe200000010ff */
[----:B------:R1:W-:Y:S01]  /*6de0*/  STS.128 [R61+0x20], R16 ;  /* 0x000020103d007388 */ /* 0x0003e20000000c00 */
[----:B------:R-:W-:Y:S02]  /*6df0*/  F2FP.BF16.F32.PACK_AB R26, R29, R28 ;  /* 0x0000001c1d1a723e */ /* 0x000fe400000010ff */
[----:B------:R-:W-:Y:S05]  /*6e00*/  F2FP.BF16.F32.PACK_AB R27, R35, R30 ;  /* 0x0000001e231b723e */ /* 0x000fea00000010ff */
[----:B------:R1:W-:Y:S01]  /*6e10*/  STS.128 [R60+0x10], R24 ;  /* 0x000010183c007388 */ /* 0x0003e20000000c00 */
[----:B------:R-:W-:Y:S01]  /*6e20*/  @!PT LDS RZ, [RZ] ;  /* 0x00000000fffff984 */ /* 0x000fe20000000800 */
[----:B------:R-:W-:Y:S01]  /*6e30*/  @!PT LDS RZ, [RZ] ;  /* 0x00000000fffff984 */ /* 0x000fe20000000800 */
[----:B------:R-:W-:Y:S01]  /*6e40*/  @!PT LDS RZ, [RZ] ;  /* 0x00000000fffff984 */ /* 0x000fe20000000800 */
[----:B------:R-:W-:Y:S01]  /*6e50*/  @!PT LDS RZ, [RZ] ;  /* 0x00000000fffff984 */ /* 0x000fe20000000800 */
[----:B------:R2:W-:Y:S07]  /*6e60*/  MEMBAR.ALL.CTA ;  /* 0x0000000000007992 */ /* 0x0005ee0000008000 */
[----:B--2---:R-:W2:Y:S02]  /*6e70*/  FENCE.VIEW.ASYNC.S ;  /* 0x00000000000073c6 */ /* 0x004ea40000000000 */
[----:B--2---:R-:W-:Y:S06]  /*6e80*/  BAR.SYNC.DEFER_BLOCKING 0x1, 0x80 ;  /* 0x0042000000007b1d */ /* 0x004fec0000010000 */
[----:B------:R-:W-:Y:S05]  /*6e90*/  @P0 BRA `(.L_x_120) ;  /* 0x00000000001c0947 */ /* 0x000fea0003800000 */
[----:B------:R-:W-:Y:S01]  /*6ea0*/  R2UR UR4, R68 ;  /* 0x00000000440472ca */ /* 0x000fe200000e0000 */
[----:B------:R-:W-:Y:S01]  /*6eb0*/  UIADD3 UR6, UP0, UPT, UR54, 0x680, URZ ;  /* 0x0000068036067890 */ /* 0x000fe2000ff1e0ff */
[----:B------:R-:W-:Y:S03]  /*6ec0*/  UMOV UR43, UR36 ;  /* 0x00000024002b7c82 */ /* 0x000fe60008000000 */
[----:B------:R-:W-:Y:S08]  /*6ed0*/  UIADD3.X UR7, UPT, UPT, URZ, UR55, URZ, UP0, !UPT ;  /* 0x00000037ff077290 */ /* 0x000ff000087fe4ff */
[----:B------:R-:W-:Y:S09]  /*6ee0*/  UIADD3 UR40, UPT, UPT, UR48, 0x200, UR4 ;  /* 0x0000020030287890 */ /* 0x000ff2000fffe004 */
[----:B------:R2:W-:Y:S02]  /*6ef0*/  UTMASTG.3D [UR40], [UR6] ;  /* 0x00000028060073b5 */ /* 0x0005e40008010000 */
[----:B--2---:R0:W-:Y:S02]  /*6f00*/  UTMACMDFLUSH ;  /* 0x00000000000079b7 */ /* 0x0041e40000000000 */
.L_x_120:
[----:B------:R-:W-:Y:S05]  /*6f10*/  BSYNC.RECONVERGENT B0 ;  /* 0x0000000000007941 */ /* 0x000fea0003800200 */
.L_x_119:
[----:B------:R-:W-:Y:S01]  /*6f20*/  UIADD3 UR40, UPT, UPT, UR56, 0x1, URZ ;  /* 0x0000000138287890 */ /* 0x000fe2000fffe0ff */
[----:B------:R-:W-:Y:S03]  /*6f30*/  BSSY.RECONVERGENT B0, `(.L_x_121) ;  /* 0x0000005000007945 */ /* 0x000fe60003800200 */
[----:B------:R-:W-:Y:S04]  /*6f40*/  UISETP.NE.AND UP0, UPT, UR40, 0x3, UPT ;  /* 0x000000032800788c */ /* 0x000fe8000bf05270 */
[----:B------:R-:W-:Y:S01]  /*6f50*/  USEL UR43, UR40, URZ, UP0 ;  /* 0x000000ff282b7287 */ /* 0x000fe20008000000 */
[----:B------:R-:W-:Y:S11]  /*6f60*/  @P0 BRA `(.L_x_122) ;  /* 0x0000000000040947 */ /* 0x000ff60003800000 */
[----:B------:R-:W-:Y:S04]  /*6f70*/  DEPBAR.LE SB0, 0x1 ;  /* 0x000080400000791a */ /* 0x000fe80000000000 */
.L_x_122:
[----:B------:R-:W-:Y:S05]  /*6f80*/  BSYNC.RECONVERGENT B0 ;  /* 0x0000000000007941 */ /* 0x000fea0003800200 */
.L_x_121:
[----:B------:R-:W-:Y:S01]  /*6f90*/  BAR.SYNC.DEFER_BLOCKING 0x1, 0x80 ;  /* 0x0042000000007b1d */ /* 0x000fe20000010000 */
[----:B------:R-:W-:Y:S01]  /*6fa0*/  ISETP.NE.AND P1, PT, R109, RZ, PT ;  /* 0x000000ff6d00720c */ /* 0x000fe20003f25270 */
[----:B------:R-:W-:Y:S01]  /*6fb0*/  UISETP.NE.AND UP0, UPT, UR50, URZ, UPT ;  /* 0x000000ff3200728c */ /* 0x000fe2000bf05270 */
[----:B------:R-:W-:Y:S11]  /*6fc0*/  LEA R2, R69, UR48, 0x3 ;  /* 0x0000003045027c11 */ /* 0x000ff6000f8e18ff */
[----:B------:R-:W-:Y:S01]  /*6fd0*/  @P1 SHF.L.U32 R3, R71, 0x1f, RZ ;  /* 0x0000001f47031819 */ /* 0x000fe200000006ff */
[----:B------:R-:W-:Y:S06]  /*6fe0*/  BRA.U !UP0, `(.L_x_123) ;  /* 0x0000000108247547 */ /* 0x000fec000b800000 */
[----:B------:R-:W-:Y:S01]  /*6ff0*/  IMAD.U32 R4, RZ, RZ, UR49 ;  /* 0x00000031ff047e24 */ /* 0x000fe2000f8e00ff */
[----:B------:R-:W-:Y:S01]  /*7000*/  MOV R0, UR37 ;  /* 0x0000002500007c02 */ /* 0x000fe20008000f00 */
[----:B------:R-:W-:Y:S03]  /*7010*/  UIADD3 UR49, UPT, UPT, UR49, 0x1, URZ ;  /* 0x0000000131317890 */ /* 0x000fe6000fffe0ff */
[----:B------:R-:W-:Y:S01]  /*7020*/  @P1 LEA R4, R4, UR48, 0x3 ;  /* 0x0000003004041c11 */ /* 0x000fe2000f8e18ff */
[----:B------:R-:W-:Y:S04]  /*7030*/  UISETP.NE.AND UP0, UPT, UR49, 0x3, UPT ;  /* 0x000000033100788c */ /* 0x000fe8000bf05270 */
[----:B------:R-:W-:Y:S01]  /*7040*/  @P1 VIADD R4, R4, 0xb8 ;  /* 0x000000b804041836 */ /* 0x000fe20000000000 */
[----:B------:R-:W-:Y:S04]  /*7050*/  USEL UR49, UR49, URZ, UP0 ;  /* 0x000000ff31317287 */ /* 0x000fe80008000000 */
[----:B------:R-:W-:Y:S04]  /*7060*/  @P1 PRMT R0, R0, 0x654, R4 ;  /* 0x0000065400001816 */ /* 0x000fe80000000004 */
[----:B------:R2:W-:Y:S04]  /*7070*/  @P1 SYNCS.ARRIVE.TRANS64.RED.A1T0 RZ, [R0+URZ], RZ ;  /* 0x000000ff00ff19a7 */ /* 0x0005e800081004ff */
.L_x_123:
[----:B------:R-:W4:Y:S01]  /*7080*/  @P1 SYNCS.PHASECHK.TRANS64.TRYWAIT P0, [R2+URZ+0xa0], R3 ;  /* 0x0000a003020015a7 */ /* 0x000f2200080011ff */
[----:B------:R-:W-:Y:S01]  /*7090*/  BSSY B1, `(.L_x_124) ;  /* 0x0000015000017945 */ /* 0x000fe20003800000 */
[----:B----4-:R-:W-:Y:S03]  /*70a0*/  @P1 SEL R70, RZ, 0x1, !P0 ;  /* 0x00000001ff461807 */ /* 0x010fe60004000000 */
[----:B------:R-:W-:Y:S05]  /*70b0*/  @!P1 BRA `(.L_x_125) ;  /* 0x0000000000489947 */ /* 0x000fea0003800000 */
[----:B------:R-:W-:Y:S01]  /*70c0*/  ISETP.NE.AND P1, PT, R76, RZ, PT ;  /* 0x000000ff4c00720c */ /* 0x000fe20003f25270 */
[----:B------:R-:W-:Y:S01]  /*70d0*/  BSSY B0, `(.L_x_126) ;  /* 0x000000a000007945 */ /* 0x000fe20003800000 */
[----:B------:R-:W-:Y:S11]  /*70e0*/  ISETP.NE.AND P0, PT, R70, RZ, PT ;  /* 0x000000ff4600720c */ /* 0x000ff60003f05270 */
[----:B------:R-:W-:Y:S04]  /*70f0*/  @P1 IMAD R69, R69, 0x2000, R103 ;  /* 0x0000200045451824 */ /* 0x000fe800078e0267 */
[----:B------:R-:W-:Y:S01]  /*7100*/  @P1 IMAD.IADD R4, R111, 0x1, R69 ;  /* 0x000000016f041824 */ /* 0x000fe200078e0245 */
[----:B------:R-:W-:Y:S03]  /*7110*/  @P1 IADD3 R3, PT, PT, R110, R69, RZ ;  /* 0x000000456e031210 */ /* 0x000fe60007ffe0ff */
[----:B--2---:R-:W-:Y:S01]  /*7120*/  @P1 IMAD.IADD R0, R102, 0x1, R4 ;  /* 0x0000000166001824 */ /* 0x004fe200078e0204 */
[----:B------:R-:W-:Y:S06]  /*7130*/  @P0 BRA `(.L_x_127) ;  /* 0x00000000000c0947 */ /* 0x000fec0003800000 */
[----:B------:R-:W-:Y:S04]  /*7140*/  SHF.L.U32 R71, R71, 0x1f, RZ ;  /* 0x0000001f47477819 */ /* 0x000fe800000006ff */
[----:B------:R-:W2:Y:S02]  /*7150*/  SYNCS.PHASECHK.TRANS64.TRYWAIT P0, [R2+URZ+0xa0], R71 ;  /* 0x0000a047020075a7 */ /* 0x000ea400080011ff */
[----:B--2---:R-:W-:Y:S05]  /*7160*/  @!P0 BRA `(.L_x_128) ;  /* 0x0000001c00048947 */ /* 0x004fea0003800000 */
.L_x_127:
[----:B------:R-:W-:Y:S05]  /*7170*/  BSYNC B0 ;  /* 0x0000000000007941 */ /* 0x000fea0003800000 */
.L_x_126:
[----:B------:R-:W-:Y:S11]  /*7180*/  ISETP.NE.AND P0, PT, R76, RZ, PT ;  /* 0x000000ff4c00720c */ /* 0x000ff60003f05270 */
[----:B------:R-:W-:Y:S02]  /*7190*/  @!UPT UIADD3 URZ, UPT, UPT, URZ, URZ, URZ ;  /* 0x000000fffffff290 */ /* 0x000fe4000fffe0ff */
[----:B------:R4:W1:Y:S04]  /*71a0*/  @P0 LDS.128 R56, [R69] ;  /* 0x0000000045380984 */ /* 0x0008680000000c00 */
[----:B------:R4:W1:Y:S04]  /*71b0*/  @P0 LDS.128 R72, [R3+0x20] ;  /* 0x0000200003480984 */ /* 0x0008680000000c00 */
[----:B------:R4:W1:Y:S04]  /*71c0*/  @P0 LDS.128 R64, [R4+0x10] ;  /* 0x0000100004400984 */ /* 0x0008680000000c00 */
[----:B------:R4:W1:Y:S02]  /*71d0*/  @P0 LDS.128 R80, [R0+0x10] ;  /* 0x0000100000500984 */ /* 0x0008640000000c00 */
.L_x_125:
[----:B------:R-:W-:Y:S05]  /*71e0*/  BSYNC B1 ;  /* 0x0000000000017941 */ /* 0x000fea0003800000 */
.L_x_124:
[----:B--2-4-:R-:W-:Y:S05]  /*71f0*/  VIADD R0, R48, 0x20 ;  /* 0x0000002030007836 */ /* 0x014fea0000000000 */
[----:B------:R-:W-:Y:S04]  /*7200*/  SHF.R.U32.HI R0, RZ, 0x15, R0 ;  /* 0x00000015ff007819 */ /* 0x000fe80000011600 */
[----:B------:R-:W-:Y:S11]  /*7210*/  LOP3.LUT P0, RZ, R0, 0x3, R96, 0x48, !PT ;  /* 0x0000000300ff7812 */ /* 0x000ff60007804860 */
[----:B------:R-:W-:Y:S02]  /*7220*/  @!UPT UIADD3 URZ, UPT, UPT, URZ, URZ, URZ ;  /* 0x000000fffffff290 */ /* 0x000fe4000fffe0ff */
[----:B------:R-:W-:Y:S05]  /*7230*/  @!P0 BRA `(.L_x_129) ;  /* 0x0000000000408947 */ /* 0x000fea0003800000 */
[----:B------:R-:W2:Y:S01]  /*7240*/  LDCU.64 UR8, c[0x4][0x70] ;  /* 0x01000e00ff0877ac */ /* 0x000ea20008000a00 */
[----:B------:R-:W-:Y:S01]  /*7250*/  MOV R3, 0x0 ;  /* 0x0000000000037802 */ /* 0x000fe20000000f00 */
[----:B------:R-:W-:Y:S02]  /*7260*/  HFMA2 R12, -RZ, RZ, 0, 5.9604644775390625e-08 ;  /* 0x00000001ff0c7431 */ /* 0x000fe400000001ff */
[----:B-1----:R-:W-:Y:S02]  /*7270*/  IMAD.MOV.U32 R8, RZ, RZ, 0x192 ;  /* 0x00000192ff087424 */ /* 0x002fe400078e00ff */
[----:B------:R-:W-:Y:S01]  /*7280*/  IMAD.MOV.U32 R13, RZ, RZ, RZ ;  /* 0x000000ffff0d7224 */ /* 0x000fe200078e00ff */
[----:B------:R-:W1:Y:S01]  /*7290*/  LDCU.64 UR6, c[0x4][0x78] ;  /* 0x01000f00ff0677ac */ /* 0x000e620008000a00 */
[----:B------:R-:W4:Y:S01]  /*72a0*/  LDC.64 R2, c[0x4][R3] ;  /* 0x0100000003027b82 */ /* 0x000f220000000a00 */
[----:B------:R-:W5:Y:S01]  /*72b0*/  LDCU.64 UR4, c[0x4][0x10] ;  /* 0x01000200ff0477ac */ /* 0x000f620008000a00 */
[----:B--2---:R-:W-:Y:S01]  /*72c0*/  MOV R5, UR9 ;  /* 0x0000000900057c02 */ /* 0x004fe20008000f00 */
[----:B------:R-:W-:Y:S01]  /*72d0*/  IMAD.U32 R4, RZ, RZ, UR8 ;  /* 0x00000008ff047e24 */ /* 0x000fe2000f8e00ff */
[----:B-1----:R-:W-:Y:S01]  /*72e0*/  MOV R7, UR7 ;  /* 0x0000000700077c02 */ /* 0x002fe20008000f00 */
[----:B------:R-:W-:Y:S01]  /*72f0*/  IMAD.U32 R6, RZ, RZ, UR6 ;  /* 0x00000006ff067e24 */ /* 0x000fe2000f8e00ff */
[----:B-----5:R-:W-:Y:S01]  /*7300*/  MOV R11, UR5 ;  /* 0x00000005000b7c02 */ /* 0x020fe20008000f00 */
[----:B------:R-:W-:Y:S02]  /*7310*/  IMAD.U32 R10, RZ, RZ, UR4 ;  /* 0x00000004ff0a7e24 */ /* 0x000fe4000f8e00ff */
[----:B------:R-:W-:Y:S07]  /*7320*/  LEPC R20, `(.L_x_129) ;  /* 0x000000001014794e */ /* 0x000fee0000000000 */
[----:B---34-:R-:W-:Y:S05]  /*7330*/  CALL.ABS.NOINC R2 ;  /* 0x0000000002007343 */ /* 0x018fea0003c00000 */
.L_x_129:
[----:B------:R-:W-:Y:S01]  /*7340*/  ISETP.NE.AND P0, PT, R104, RZ, PT ;  /* 0x000000ff6800720c */ /* 0x000fe20003f05270 */
[----:B------:R-:W-:Y:S05]  /*7350*/  WARPSYNC.ALL ;  /* 0x0000000000007948 */ /* 0x000fea0003800000 */
[----:B------:R-:W-:Y:S01]  /*7360*/  R2UR UR4, R48 ;  /* 0x00000000300472ca */ /* 0x000fe200000e0000 */
[----:B------:R-:W-:Y:S01]  /*7370*/  USHF.L.U32 UR8, UR43, 0xd, URZ ;  /* 0x0000000d2b087899 */ /* 0x000fe200080006ff */
[C---:B-1----:R-:W-:Y:S01]  /*7380*/  SHF.L.U32 R48, R56.reuse, 0x10, RZ ;  /* 0x0000001038307819 */ /* 0x042fe200000006ff */
[----:B------:R-:W-:Y:S01]  /*7390*/  BSSY.RECONVERGENT B0, `(.L_x_130) ;  /* 0x000008d000007945 */ /* 0x000fe20003800200 */
[----:B------:R-:W-:Y:S02]  /*73a0*/  LOP3.LUT R50, R56, 0xffff0000, RZ, 0xc0, !PT ;  /* 0xffff000038327812 */ /* 0x000fe400078ec0ff */
[C---:B------:R-:W-:Y:S02]  /*73b0*/  SHF.L.U32 R51, R57.reuse, 0x10, RZ ;  /* 0x0000001039337819 */ /* 0x040fe400000006ff */
[----:B------:R-:W-:Y:S02]  /*73c0*/  LOP3.LUT R52, R57, 0xffff0000, RZ, 0xc0, !PT ;  /* 0xffff000039347812 */ /* 0x000fe400078ec0ff */
[C---:B------:R-:W-:Y:S02]  /*73d0*/  SHF.L.U32 R53, R58.reuse, 0x10, RZ ;  /* 0x000000103a357819 */ /* 0x040fe400000006ff */
[----:B------:R-:W-:Y:S01]  /*73e0*/  IADD3 R0, PT, PT, R103, UR8, RZ ;  /* 0x0000000867007c10 */ /* 0x000fe2000fffe0ff */
[----:B------:R-:W1:Y:S01]  /*73f0*/  LDTM.x32 R4, tmem[UR4+0x20] ;  /* 0x00002004000479ee */ /* 0x000e6200082c0000 */
[----:B------:R-:W-:Y:S01]  /*7400*/  LOP3.LUT R54, R58, 0xffff0000, RZ, 0xc0, !PT ;  /* 0xffff00003a367812 */ /* 0x000fe200078ec0ff */
[----:B------:R-:W-:Y:S01]  /*7410*/  NOP ;  /* 0x0000000000007918 */ /* 0x000fe20000000000 */
[C---:B------:R-:W-:Y:S02]  /*7420*/  SHF.L.U32 R55, R59.reuse, 0x10, RZ ;  /* 0x000000103b377819 */ /* 0x040fe400000006ff */
[----:B------:R-:W-:Y:S02]  /*7430*/  LOP3.LUT R56, R59, 0xffff0000, RZ, 0xc0, !PT ;  /* 0xffff00003b387812 */ /* 0x000fe400078ec0ff */
[----:B------:R-:W-:Y:S02]  /*7440*/  SHF.L.U32 R57, R64, 0x10, RZ ;  /* 0x0000001040397819 */ /* 0x000fe400000006ff */
[-C--:B------:R-:W-:Y:S02]  /*7450*/  IADD3 R111, PT, PT, R111, R0.reuse, RZ ;  /* 0x000000006f6f7210 */ /* 0x080fe40007ffe0ff */
[----:B------:R-:W-:Y:S02]  /*7460*/  IADD3 R110, PT, PT, R110, R0, RZ ;  /* 0x000000006e6e7210 */ /* 0x000fe40007ffe0ff */
[----:B------:R-:W-:Y:S02]  /*7470*/  LOP3.LUT R58, R64, 0xffff0000, RZ, 0xc0, !PT ;  /* 0xffff0000403a7812 */ /* 0x000fe400078ec0ff */
[C---:B------:R-:W-:Y:S02]  /*7480*/  SHF.L.U32 R59, R65.reuse, 0x10, RZ ;  /* 0x00000010413b7819 */ /* 0x040fe400000006ff */
[----:B---3--:R-:W-:Y:S02]  /*7490*/  LOP3.LUT R60, R65, 0xffff0000, RZ, 0xc0, !PT ;  /* 0xffff0000413c7812 */ /* 0x008fe400078ec0ff */
[C---:B------:R-:W-:Y:S02]  /*74a0*/  SHF.L.U32 R61, R66.reuse, 0x10, RZ ;  /* 0x00000010423d7819 */ /* 0x040fe400000006ff */
[----:B------:R-:W-:Y:S02]  /*74b0*/  LOP3.LUT R62, R66, 0xffff0000, RZ, 0xc0, !PT ;  /* 0xffff0000423e7812 */ /* 0x000fe400078ec0ff */
[----:B------:R-:W-:Y:S01]  /*74c0*/  SHF.L.U32 R63, R67, 0x10, RZ ;  /* 0x00000010433f7819 */ /* 0x000fe200000006ff */
[C---:B-1----:R-:W-:Y:S01]  /*74d0*/  FMUL R4, R47.reuse, R4 ;  /* 0x000000042f047220 */ /* 0x042fe20000400000 */
[----:B------:R-:W-:Y:S01]  /*74e0*/  IADD3 R106, PT, PT, R106, 0x120, RZ ;  /* 0x000001206a6a7810 */ /* 0x000fe20007ffe0ff */
[----:B------:R-:W-:Y:S01]  /*74f0*/  FMUL R5, R47, R5 ;  /* 0x000000052f057220 */ /* 0x000fe20000400000 */
[----:B------:R-:W-:Y:S01]  /*7500*/  LOP3.LUT R64, R67, 0xffff0000, RZ, 0xc0, !PT ;  /* 0xffff000043407812 */ /* 0x000fe200078ec0ff */
[C---:B------:R-:W-:Y:S01]  /*7510*/  FMUL R6, R47.reuse, R6 ;  /* 0x000000062f067220 */ /* 0x040fe20000400000 */
[C---:B------:R-:W-:Y:S01]  /*7520*/  SHF.L.U32 R65, R72.reuse, 0x10, RZ ;  /* 0x0000001048417819 */ /* 0x040fe200000006ff */
[----:B------:R-:W-:Y:S01]  /*7530*/  FMUL R7, R47, R7 ;  /* 0x000000072f077220 */ /* 0x000fe20000400000 */
[----:B------:R-:W-:Y:S01]  /*7540*/  LOP3.LUT R66, R72, 0xffff0000, RZ, 0xc0, !PT ;  /* 0xffff000048427812 */ /* 0x000fe200078ec0ff */
[----:B------:R-:W-:Y:S01]  /*7550*/  FFMA R4, R49, R48, R4 ;  /* 0x0000003031047223 */ /* 0x000fe20000000004 */
[----:B------:R-:W-:Y:S01]  /*7560*/  SHF.L.U32 R67, R73, 0x10, RZ ;  /* 0x0000001049437819 */ /* 0x000fe200000006ff */
[----:B------:R-:W-:Y:S01]  /*7570*/  FMUL R8, R47, R8 ;  /* 0x000000082f087220 */ /* 0x000fe20000400000 */
[----:B------:R-:W-:Y:S01]  /*7580*/  LOP3.LUT R106, R106, 0xfefffff8, RZ, 0xc0, !PT ;  /* 0xfefffff86a6a7812 */ /* 0x000fe200078ec0ff */
[----:B------:R-:W-:Y:S01]  /*7590*/  FFMA R5, R49, R50, R5 ;  /* 0x0000003231057223 */ /* 0x000fe20000000005 */
[----:B------:R-:W-:Y:S01]  /*75a0*/  LOP3.LUT R68, R73, 0xffff0000, RZ, 0xc0, !PT ;  /* 0xffff000049447812 */ /* 0x000fe200078ec0ff */
[----:B------:R-:W-:Y:S01]  /*75b0*/  FMUL R9, R47, R9 ;  /* 0x000000092f097220 */ /* 0x000fe20000400000 */
[C---:B------:R-:W-:Y:S01]  /*75c0*/  SHF.L.U32 R69, R74.reuse, 0x10, RZ ;  /* 0x000000104a457819 */ /* 0x040fe200000006ff */
[----:B------:R1:W-:Y:S01]  /*75d0*/  SYNCS.ARRIVE.TRANS64.RED.A1T0 RZ, [R106+URZ], RZ ;  /* 0x000000ff6aff79a7 */ /* 0x0003e200081004ff */
[----:B------:R-:W-:Y:S01]  /*75e0*/  F2FP.BF16.F32.PACK_AB R4, R5, R4 ;  /* 0x000000040504723e */ /* 0x000fe200000010ff */
[C---:B------:R-:W-:Y:S01]  /*75f0*/  FFMA R6, R49.reuse, R51, R6 ;  /* 0x0000003331067223 */ /* 0x040fe20000000006 */
[C---:B------:R-:W-:Y:S01]  /*7600*/  FFMA R7, R49.reuse, R52, R7 ;  /* 0x0000003431077223 */ /* 0x040fe20000000007 */
[C---:B------:R-:W-:Y:S01]  /*7610*/  FFMA R8, R49.reuse, R53, R8 ;  /* 0x0000003531087223 */ /* 0x040fe20000000008 */
[----:B------:R-:W-:Y:S01]  /*7620*/  LOP3.LUT R70, R74, 0xffff0000, RZ, 0xc0, !PT ;  /* 0xffff00004a467812 */ /* 0x000fe200078ec0ff */
[----:B------:R-:W-:Y:S01]  /*7630*/  FFMA R9, R49, R54, R9 ;  /* 0x0000003631097223 */ /* 0x000fe20000000009 */
[----:B------:R-:W-:Y:S01]  /*7640*/  FMUL R10, R47, R10 ;  /* 0x0000000a2f0a7220 */ /* 0x000fe20000400000 */
[----:B------:R-:W-:Y:S01]  /*7650*/  F2FP.BF16.F32.PACK_AB R5, R7, R6 ;  /* 0x000000060705723e */ /* 0x000fe200000010ff */
[C---:B------:R-:W-:Y:S01]  /*7660*/  FMUL R11, R47.reuse, R11 ;  /* 0x0000000b2f0b7220 */ /* 0x040fe20000400000 */
[----:B------:R-:W-:Y:S01]  /*7670*/  FMUL R0, R47, R12 ;  /* 0x0000000c2f007220 */ /* 0x000fe20000400000 */
[----:B------:R-:W-:Y:S01]  /*7680*/  F2FP.BF16.F32.PACK_AB R6, R9, R8 ;  /* 0x000000080906723e */ /* 0x000fe200000010ff */
[C---:B------:R-:W-:Y:S01]  /*7690*/  FFMA R10, R49.reuse, R55, R10 ;  /* 0x00000037310a7223 */ /* 0x040fe2000000000a */
[----:B------:R-:W-:Y:S01]  /*76a0*/  FFMA R11, R49, R56, R11 ;  /* 0x00000038310b7223 */ /* 0x000fe2000000000b */
[----:B------:R-:W-:Y:S01]  /*76b0*/  SHF.L.U32 R71, R75, 0x10, RZ ;  /* 0x000000104b477819 */ /* 0x000fe200000006ff */
[----:B------:R-:W-:Y:S01]  /*76c0*/  FFMA R0, R49, R57, R0 ;  /* 0x0000003931007223 */ /* 0x000fe20000000000 */
[----:B------:R-:W-:Y:S01]  /*76d0*/  FMUL R2, R47, R13 ;  /* 0x0000000d2f027220 */ /* 0x000fe20000400000 */
[----:B------:R-:W-:Y:S01]  /*76e0*/  LOP3.LUT R72, R75, 0xffff0000, RZ, 0xc0, !PT ;  /* 0xffff00004b487812 */ /* 0x000fe200078ec0ff */
[----:B------:R-:W-:Y:S01]  /*76f0*/  FMUL R3, R47, R14 ;  /* 0x0000000e2f037220 */ /* 0x000fe20000400000 */
[----:B------:R-:W-:Y:S01]  /*7700*/  F2FP.BF16.F32.PACK_AB R7, R11, R10 ;  /* 0x0000000a0b07723e */ /* 0x000fe200000010ff */
[----:B------:R-:W-:Y:S01]  /*7710*/  FFMA R2, R49, R58, R2 ;  /* 0x0000003a31027223 */ /* 0x000fe20000000002 */
[C---:B------:R-:W-:Y:S01]  /*7720*/  FMUL R15, R47.reuse, R15 ;  /* 0x0000000f2f0f7220 */ /* 0x040fe20000400000 */
[C---:B------:R-:W-:Y:S01]  /*7730*/  FMUL R12, R47.reuse, R16 ;  /* 0x000000102f0c7220 */ /* 0x040fe20000400000 */
[----:B------:R-:W-:Y:S01]  /*7740*/  FMUL R13, R47, R17 ;  /* 0x000000112f0d7220 */ /* 0x000fe20000400000 */
[----:B------:R1:W-:Y:S01]  /*7750*/  STS.128 [R103+UR8], R4 ;  /* 0x0000000467007988 */ /* 0x0003e20008000c08 */
[C---:B------:R-:W-:Y:S01]  /*7760*/  SHF.L.U32 R73, R80.reuse, 0x10, RZ ;  /* 0x0000001050497819 */ /* 0x040fe200000006ff */
[C---:B------:R-:W-:Y:S01]  /*7770*/  FFMA R3, R49.reuse, R59, R3 ;  /* 0x0000003b31037223 */ /* 0x040fe20000000003 */
[----:B------:R-:W-:Y:S01]  /*7780*/  LOP3.LUT R74, R80, 0xffff0000, RZ, 0xc0, !PT ;  /* 0xffff0000504a7812 */ /* 0x000fe200078ec0ff */
[C---:B------:R-:W-:Y:S01]  /*7790*/  FFMA R15, R49.reuse, R60, R15 ;  /* 0x0000003c310f7223 */ /* 0x040fe2000000000f */
[----:B------:R-:W-:Y:S01]  /*77a0*/  F2FP.BF16.F32.PACK_AB R8, R2, R0 ;  /* 0x000000000208723e */ /* 0x000fe200000010ff */
[C---:B------:R-:W-:Y:S01]  /*77b0*/  FFMA R12, R49.reuse, R61, R12 ;  /* 0x0000003d310c7223 */ /* 0x040fe2000000000c */
[----:B------:R-:W-:Y:S01]  /*77c0*/  IADD3 R0, PT, PT, R102, R111, RZ ;  /* 0x0000006f66007210 */ /* 0x000fe20007ffe0ff */
[----:B------:R-:W-:Y:S01]  /*77d0*/  FFMA R13, R49, R62, R13 ;  /* 0x0000003e310d7223 */ /* 0x000fe2000000000d */
[----:B------:R-:W-:Y:S01]  /*77e0*/  F2FP.BF16.F32.PACK_AB R9, R15, R3 ;  /* 0x000000030f09723e */ /* 0x000fe200000010ff */
[C---:B------:R-:W-:Y:S01]  /*77f0*/  FMUL R14, R47.reuse, R18 ;  /* 0x000000122f0e7220 */ /* 0x040fe20000400000 */
[C---:B------:R-:W-:Y:S01]  /*7800*/  FMUL R19, R47.reuse, R19 ;  /* 0x000000132f137220 */ /* 0x040fe20000400000 */
[C---:B------:R-:W-:Y:S01]  /*7810*/  FMUL R16, R47.reuse, R20 ;  /* 0x000000142f107220 */ /* 0x040fe20000400000 */
[----:B------:R-:W-:Y:S01]  /*7820*/  FMUL R17, R47, R21 ;  /* 0x000000152f117220 */ /* 0x000fe20000400000 */
[----:B------:R-:W-:Y:S01]  /*7830*/  FFMA R14, R49, R63, R14 ;  /* 0x0000003f310e7223 */ /* 0x000fe2000000000e */
        /* <DEDUP_REMOVED lines=11> */
[----:B------:R-:W-:Y:S01]  /*78f0*/  F2FP.BF16.F32.PACK_AB R10, R13, R12 ;  /* 0x0000000c0d0a723e */ /* 0x000fe200000010ff */
[----:B------:R-:W-:Y:S01]  /*7900*/  FFMA R20, R49, R69, R20 ;  /* 0x0000004531147223 */ /* 0x000fe20000000014 */
[----:B------:R-:W-:Y:S01]  /*7910*/  F2FP.BF16.F32.PACK_AB R11, R19, R14 ;  /* 0x0000000e130b723e */ /* 0x000fe200000010ff */
[----:B------:R-:W-:Y:S01]  /*7920*/  FMUL R24, R47, R28 ;  /* 0x0000001c2f187220 */ /* 0x000fe20000400000 */
[----:B------:R-:W-:Y:S01]  /*7930*/  FFMA R21, R49, R70, R21 ;  /* 0x0000004631157223 */ /* 0x000fe20000000015 */
[----:B------:R-:W-:Y:S01]  /*7940*/  SHF.L.U32 R75, R81, 0x10, RZ ;  /* 0x00000010514b7819 */ /* 0x000fe200000006ff */
[----:B------:R-:W-:Y:S01]  /*7950*/  FMUL R25, R47, R29 ;  /* 0x0000001d2f197220 */ /* 0x000fe20000400000 */
[----:B------:R1:W-:Y:S01]  /*7960*/  STS.128 [R111+0x10], R8 ;  /* 0x000010086f007388 */ /* 0x0003e20000000c00 */
[----:B------:R-:W-:Y:S01]  /*7970*/  FFMA R22, R49, R71, R22 ;  /* 0x0000004731167223 */ /* 0x000fe20000000016 */
[----:B------:R-:W-:Y:S01]  /*7980*/  LOP3.LUT R76, R81, 0xffff0000, RZ, 0xc0, !PT ;  /* 0xffff0000514c7812 */ /* 0x000fe200078ec0ff */
[----:B------:R-:W-:Y:S01]  /*7990*/  FMUL R26, R47, R30 ;  /* 0x0000001e2f1a7220 */ /* 0x000fe20000400000 */
[----:B------:R-:W-:Y:S01]  /*79a0*/  FFMA R27, R49, R72, R27 ;  /* 0x00000048311b7223 */ /* 0x000fe2000000001b */
[C---:B------:R-:W-:Y:S01]  /*79b0*/  SHF.L.U32 R77, R82.reuse, 0x10, RZ ;  /* 0x00000010524d7819 */ /* 0x040fe200000006ff */
[----:B------:R-:W-:Y:S01]  /*79c0*/  FMUL R31, R47, R31 ;  /* 0x0000001f2f1f7220 */ /* 0x000fe20000400000 */
[----:B------:R-:W-:Y:S01]  /*79d0*/  FFMA R24, R49, R73, R24 ;  /* 0x0000004931187223 */ /* 0x000fe20000000018 */
[----:B------:R-:W-:Y:S01]  /*79e0*/  LOP3.LUT R78, R82, 0xffff0000, RZ, 0xc0, !PT ;  /* 0xffff0000524e7812 */ /* 0x000fe200078ec0ff */
[----:B------:R-:W-:Y:S01]  /*79f0*/  FMUL R28, R47, R32 ;  /* 0x000000202f1c7220 */ /* 0x000fe20000400000 */
[----:B------:R-:W-:Y:S01]  /*7a00*/  FFMA R25, R49, R74, R25 ;  /* 0x0000004a31197223 */ /* 0x000fe20000000019 */
[----:B------:R-:W-:Y:S01]  /*7a10*/  SHF.L.U32 R79, R83, 0x10, RZ ;  /* 0x00000010534f7819 */ /* 0x000fe200000006ff */
[----:B------:R-:W-:Y:S01]  /*7a20*/  FMUL R29, R47, R33 ;  /* 0x000000212f1d7220 */ /* 0x000fe20000400000 */
[----:B------:R-:W-:Y:S01]  /*7a30*/  F2FP.BF16.F32.PACK_AB R16, R17, R16 ;  /* 0x000000101110723e */ /* 0x000fe200000010ff */
[----:B------:R-:W-:Y:S01]  /*7a40*/  FFMA R26, R49, R75, R26 ;  /* 0x0000004b311a7223 */ /* 0x000fe2000000001a */
[----:B------:R-:W-:Y:S01]  /*7a50*/  LOP3.LUT R80, R83, 0xffff0000, RZ, 0xc0, !PT ;  /* 0xffff000053507812 */ /* 0x000fe200078ec0ff */
[----:B------:R-:W-:Y:S01]  /*7a60*/  FMUL R30, R47, R34 ;  /* 0x000000222f1e7220 */ /* 0x000fe20000400000 */
[----:B------:R-:W-:Y:S01]  /*7a70*/  F2FP.BF16.F32.PACK_AB R17, R23, R18 ;  /* 0x000000121711723e */ /* 0x000fe200000010ff */
[----:B------:R-:W-:Y:S01]  /*7a80*/  FFMA R31, R49, R76, R31 ;  /* 0x0000004c311f7223 */ /* 0x000fe2000000001f */
[----:B------:R-:W-:Y:S01]  /*7a90*/  FMUL R35, R47, R35 ;  /* 0x000000232f237220 */ /* 0x000fe20000400000 */
[----:B------:R-:W-:Y:S01]  /*7aa0*/  F2FP.BF16.F32.PACK_AB R18, R21, R20 ;  /* 0x000000141512723e */ /* 0x000fe200000010ff */
[----:B------:R-:W-:Y:S01]  /*7ab0*/  FFMA R28, R49, R77, R28 ;  /* 0x0000004d311c7223 */ /* 0x000fe2000000001c */
[----:B------:R-:W-:Y:S01]  /*7ac0*/  F2FP.BF16.F32.PACK_AB R19, R27, R22 ;  /* 0x000000161b13723e */ /* 0x000fe200000010ff */
[C---:B------:R-:W-:Y:S01]  /*7ad0*/  FFMA R29, R49.reuse, R78, R29 ;  /* 0x0000004e311d7223 */ /* 0x040fe2000000001d */
[C---:B------:R-:W-:Y:S01]  /*7ae0*/  FFMA R30, R49.reuse, R79, R30 ;  /* 0x0000004f311e7223 */ /* 0x040fe2000000001e */
[----:B------:R-:W-:Y:S01]  /*7af0*/  FFMA R35, R49, R80, R35 ;  /* 0x0000005031237223 */ /* 0x000fe20000000023 */
[----:B------:R-:W-:Y:S01]  /*7b00*/  F2FP.BF16.F32.PACK_AB R24, R25, R24 ;  /* 0x000000181918723e */ /* 0x000fe200000010ff */
[----:B------:R1:W-:Y:S01]  /*7b10*/  STS.128 [R110+0x20], R16 ;  /* 0x000020106e007388 */ /* 0x0003e20000000c00 */
[----:B------:R-:W-:Y:S02]  /*7b20*/  F2FP.BF16.F32.PACK_AB R25, R31, R26 ;  /* 0x0000001a1f19723e */ /* 0x000fe400000010ff */
        /* <DEDUP_REMOVED lines=11> */
[----:B------:R-:W-:Y:S02]  /*7be0*/  UIADD3 UR10, UP0, UPT, UR54, 0x680, URZ ;  /* 0x00000680360a7890 */ /* 0x000fe4000ff1e0ff */
[----:B------:R-:W-:Y:S02]  /*7bf0*/  UIADD3 UR5, UPT, UPT, UR41, 0x20, URZ ;  /* 0x0000002029057890 */ /* 0x000fe4000fffe0ff */
[----:B------:R-:W-:Y:S02]  /*7c00*/  UIADD3 UR4, UPT, UPT, UR48, 0x200, UR8 ;  /* 0x0000020030047890 */ /* 0x000fe4000fffe008 */
[----:B------:R-:W-:Y:S01]  /*7c10*/  UIADD3.X UR11, UPT, UPT, URZ, UR55, URZ, UP0, !UPT ;  /* 0x00000037ff0b7290 */ /* 0x000fe200087fe4ff */
[----:B------:R-:W-:Y:S01]  /*7c20*/  UMOV UR6, UR42 ;  /* 0x0000002a00067c82 */ /* 0x000fe20008000000 */
[----:B------:R-:W-:Y:S07]  /*7c30*/  UMOV UR7, UR36 ;  /* 0x0000002400077c82 */ /* 0x000fee0008000000 */
[----:B------:R2:W-:Y:S02]  /*7c40*/  UTMASTG.3D [UR4], [UR10] ;  /* 0x000000040a0073b5 */ /* 0x0005e40008010000 */
[----:B--2---:R0:W-:Y:S02]  /*7c50*/  UTMACMDFLUSH ;  /* 0x00000000000079b7 */ /* 0x0041e40000000000 */
.L_x_131:
[----:B------:R-:W-:Y:S05]  /*7c60*/  BSYNC.RECONVERGENT B0 ;  /* 0x0000000000007941 */ /* 0x000fea0003800200 */
.L_x_130:
[----:B------:R-:W-:Y:S01]  /*7c70*/  UIADD3 UR43, UPT, UPT, UR43, 0x1, URZ ;  /* 0x000000012b2b7890 */ /* 0x000fe2000fffe0ff */
[----:B------:R-:W-:Y:S03]  /*7c80*/  BSSY.RECONVERGENT B0, `(.L_x_132) ;  /* 0x0000008000007945 */ /* 0x000fe60003800200 */
[----:B------:R-:W-:Y:S04]  /*7c90*/  UISETP.NE.AND UP0, UPT, UR43, 0x3, UPT ;  /* 0x000000032b00788c */ /* 0x000fe8000bf05270 */
[----:B------:R-:W-:Y:S02]  /*7ca0*/  UISETP.EQ.XOR UP1, UPT, UR40, 0x3, !UP0 ;  /* 0x000000032800788c */ /* 0x000fe4000c722a70 */
[----:B------:R-:W-:Y:S02]  /*7cb0*/  USEL UR56, UR43, URZ, UP0 ;  /* 0x000000ff2b387287 */ /* 0x000fe40008000000 */
[----:B------:R-:W-:Y:S04]  /*7cc0*/  USEL UR4, URZ, 0x1, !UP1 ;  /* 0x00000001ff047887 */ /* 0x000fe8000c800000 */
[----:B------:R-:W-:Y:S01]  /*7cd0*/  ULOP3.LUT UR51, UR51, UR4, URZ, 0x3c, !UPT ;  /* 0x0000000433337292 */ /* 0x000fe2000f8e3cff */
[----:B------:R-:W-:Y:S11]  /*7ce0*/  @P0 BRA `(.L_x_133) ;  /* 0x0000000000040947 */ /* 0x000ff60003800000 */
[----:B------:R-:W-:Y:S04]  /*7cf0*/  DEPBAR.LE SB0, 0x1 ;  /* 0x000080400000791a */ /* 0x000fe80000000000 */
.L_x_133:
[----:B------:R-:W-:Y:S05]  /*7d00*/  BSYNC.RECONVERGENT B0 ;  /* 0x0000000000007941 */ /* 0x000fea0003800200 */
.L_x_132:
[----:B------:R-:W-:Y:S01]  /*7d10*/  BAR.SYNC.DEFER_BLOCKING 0x1, 0x80 ;  /* 0x0042000000007b1d */ /* 0x000fe20000010000 */
[----:B------:R-:W-:Y:S01]  /*7d20*/  UISETP.NE.AND UP0, UPT, UR50, -0x2, UPT ;  /* 0xfffffffe3200788c */ /* 0x000fe2000bf05270 */
[----:B------:R-:W-:Y:S08]  /*7d30*/  IADD3 R45, PT, PT, R45, 0x1, RZ ;  /* 0x000000012d2d7810 */ /* 0x000ff00007ffe0ff */
[----:B------:R-:W-:Y:S05]  /*7d40*/  BRA.U !UP0, `(.L_x_134) ;  /* 0x0000000108287547 */ /* 0x000fea000b800000 */
[----:B------:R-:W-:Y:S01]  /*7d50*/  ISETP.NE.AND P0, PT, R109, RZ, PT ;  /* 0x000000ff6d00720c */ /* 0x000fe20003f05270 */
[----:B------:R-:W-:Y:S01]  /*7d60*/  IMAD.U32 R2, RZ, RZ, UR49 ;  /* 0x00000031ff027e24 */ /* 0x000fe2000f8e00ff */
[----:B------:R-:W-:Y:S01]  /*7d70*/  UIADD3 UR49, UPT, UPT, UR49, 0x1, URZ ;  /* 0x0000000131317890 */ /* 0x000fe2000fffe0ff */
[----:B-1----:R-:W-:Y:S03]  /*7d80*/  IMAD.U32 R0, RZ, RZ, UR37 ;  /* 0x00000025ff007e24 */ /* 0x002fe6000f8e00ff */
[----:B------:R-:W-:Y:S04]  /*7d90*/  UISETP.NE.AND UP0, UPT, UR49, 0x3, UPT ;  /* 0x000000033100788c */ /* 0x000fe8000bf05270 */
[----:B------:R-:W-:Y:S03]  /*7da0*/  USEL UR49, UR49, URZ, UP0 ;  /* 0x000000ff31317287 */ /* 0x000fe60008000000 */
[----:B------:R-:W-:Y:S05]  /*7db0*/  @P0 LEA R2, R2, UR48, 0x3 ;  /* 0x0000003002020c11 */ /* 0x000fea000f8e18ff */
[----:B------:R-:W-:Y:S05]  /*7dc0*/  @P0 VIADD R2, R2, 0xb8 ;  /* 0x000000b802020836 */ /* 0x000fea0000000000 */
[----:B------:R-:W-:Y:S04]  /*7dd0*/  @P0 PRMT R0, R0, 0x654, R2 ;  /* 0x0000065400000816 */ /* 0x000fe80000000002 */
[----:B------:R2:W-:Y:S03]  /*7de0*/  @P0 SYNCS.ARRIVE.TRANS64.RED.A1T0 RZ, [R0+URZ], RZ ;  /* 0x000000ff00ff09a7 */ /* 0x0005e600081004ff */
.L_x_134:
[----:B------:R-:W-:Y:S01]  /*7df0*/  ISETP.NE.AND P2, PT, R105, RZ, PT ;  /* 0x000000ff6900720c */ /* 0x000fe20003f45270 */
[----:B------:R-:W-:Y:S01]  /*7e00*/  UIADD3 UR50, UPT, UPT, UR50, 0x2, URZ ;  /* 0x0000000232327890 */ /* 0x000fe2000fffe0ff */
[----:B------:R-:W-:Y:S01]  /*7e10*/  ISETP.NE.AND P0, PT, R108, 0x2, PT ;  /* 0x000000026c00780c */ /* 0x000fe20003f05270 */
[----:B------:R-:W-:Y:S01]  /*7e20*/  IMAD.IADD R15, R43, 0x1, R90 ;  /* 0x000000012b0f7824 */ /* 0x000fe200078e025a */
[----:B------:R-:W-:Y:S01]  /*7e30*/  ISETP.NE.AND P1, PT, R45, 0x4, PT ;  /* 0x000000042d00780c */ /* 0x000fe20003f25270 */
[----:B------:R-:W-:Y:S01]  /*7e40*/  IMAD.IADD R14, R44, 0x1, R91 ;  /* 0x000000012c0e7824 */ /* 0x000fe200078e025b */
[----:B------:R-:W-:Y:S02]  /*7e50*/  SEL R2, RZ, 0x1, P0 ;  /* 0x00000001ff027807 */ /* 0x000fe40000000000 */
[----:B-12---:R-:W-:Y:S02]  /*7e60*/  SEL R0, RZ, 0x1, P1 ;  /* 0x00000001ff007807 */ /* 0x006fe40000800000 */
[----:B------:R-:W-:Y:S02]  /*7e70*/  LOP3.LUT R100, R100, R2, RZ, 0x3c, !PT ;  /* 0x0000000264647212 */ /* 0x000fe400078e3cff */
[----:B------:R-:W-:Y:S02]  /*7e80*/  LOP3.LUT R101, R101, R0, RZ, 0x3c, !PT ;  /* 0x0000000065657212 */ /* 0x000fe400078e3cff */
[----:B------:R-:W-:Y:S02]  /*7e90*/  @P2 R2UR UR36, R99 ;  /* 0x00000000632422ca */ /* 0x000fe400000e0000 */
[----:B------:R-:W-:Y:S02]  /*7ea0*/  SEL R108, R108, RZ, P0 ;  /* 0x000000ff6c6c7207 */ /* 0x000fe40000000000 */
[----:B------:R-:W-:Y:S01]  /*7eb0*/  SEL R45, R45, RZ, P1 ;  /* 0x000000ff2d2d7207 */ /* 0x000fe20000800000 */
[----:B------:R-:W-:Y:S10]  /*7ec0*/  @P2 BRA `(.L_x_135) ;  /* 0xffffffd800082947 */ /* 0x000ff4000383ffff */
[----:B------:R-:W-:-:S09]  /*7ed0*/  UISETP.NE.AND UP0, UPT, UR53, URZ, UPT ;  /* 0x000000ff3500728c */ /* 0x000fd2000bf05270 */
[----:B------:R-:W-:Y:S05]  /*7ee0*/  BRA.U !UP0, `(.L_x_136) ;  /* 0x0000000108487547 */ /* 0x000fea000b800000 */
[----:B------:R-:W1:Y:S02]  /*7ef0*/  LDCU.64 UR4, c[0x0][0x890] ;  /* 0x00011200ff0477ac */ /* 0x000e640008000a00 */
[----:B-1----:R-:W-:-:S04]  /*7f00*/  UISETP.NE.U32.AND UP0, UPT, UR4, URZ, UPT ;  /* 0x000000ff0400728c */ /* 0x002fc8000bf05070 */
[----:B------:R-:W-:-:S09]  /*7f10*/  UISETP.NE.AND.EX UP0, UPT, UR5, URZ, UPT, UP0 ;  /* 0x000000ff0500728c */ /* 0x000fd2000bf05300 */
[----:B------:R-:W-:Y:S05]  /*7f20*/  BRA.U UP0, `(.L_x_137) ;  /* 0x00000001000c7547 */ /* 0x000fea000b800000 */
[----:B------:R-:W-:-:S13]  /*7f30*/  FSETP.NEU.AND P0, PT, R49, RZ, PT ;  /* 0x000000ff3100720b */ /* 0x000fda0003f0d000 */
[----:B------:R-:W-:Y:S05]  /*7f40*/  @!P0 EXIT ;  /* 0x000000000000894d */ /* 0x000fea0003800000 */
[----:B------:R-:W-:Y:S05]  /*7f50*/  BRA `(.L_x_136) ;  /* 0x00000000002c7947 */ /* 0x000fea0003800000 */
.L_x_137:
[----:B------:R-:W-:Y:S01]  /*7f60*/  ISETP.NE.AND P0, PT, R107, RZ, PT ;  /* 0x000000ff6b00720c */ /* 0x000fe20003f05270 */
[----:B------:R-:W-:-:S12]  /*7f70*/  BSSY.RECONVERGENT B0, `(.L_x_136) ;  /* 0x0000009000007945 */ /* 0x000fd80003800200 */
[----:B------:R-:W-:Y:S05]  /*7f80*/  @P0 BRA `(.L_x_138) ;  /* 0x0000000000140947 */ /* 0x000fea0003800000 */
[----:B------:R-:W1:Y:S02]  /*7f90*/  LDCU.64 UR4, c[0x0][0x888] ;  /* 0x00011100ff0477ac */ /* 0x000e640008000a00 */
[----:B-1----:R-:W-:-:S04]  /*7fa0*/  ISETP.NE.U32.AND P0, PT, RZ, UR4, PT ;  /* 0x00000004ff007c0c */ /* 0x002fc8000bf05070 */
[----:B------:R-:W-:-:S13]  /*7fb0*/  ISETP.NE.AND.EX P0, PT, RZ, UR5, PT, P0 ;  /* 0x00000005ff007c0c */ /* 0x000fda000bf05300 */
[----:B------:R-:W-:Y:S05]  /*7fc0*/  @!P0 EXIT ;  /* 0x000000000000894d */ /* 0x000fea0003800000 */
[----:B------:R-:W-:Y:S05]  /*7fd0*/  BRA `(.L_x_139) ;  /* 0x0000000000087947 */ /* 0x000fea0003800000 */
.L_x_138:
[----:B------:R-:W-:-:S13]  /*7fe0*/  FSETP.NEU.AND P0, PT, R49, RZ, PT ;  /* 0x000000ff3100720b */ /* 0x000fda0003f0d000 */
[----:B------:R-:W-:Y:S05]  /*7ff0*/  @!P0 EXIT ;  /* 0x000000000000894d */ /* 0x000fea0003800000 */
.L_x_139:
[----:B------:R-:W-:Y:S05]  /*8000*/  BSYNC.RECONVERGENT B0 ;  /* 0x0000000000007941 */ /* 0x000fea0003800200 */
.L_x_136:
[----:B------:R-:W-:Y:S01]  /*8010*/  ULEA UR4, UR49, UR48, 0x3 ;  /* 0x0000003031047291 */ /* 0x000fe2000f8e18ff */
[----:B------:R-:W-:-:S04]  /*8020*/  DEPBAR.LE SB0, 0x0 ;  /* 0x000080000000791a */ /* 0x000fc80000000000 */
[----:B------:R-:W-:-:S04]  /*8030*/  UIADD3 UR4, UPT, UPT, UR4, 0xb8, URZ ;  /* 0x000000b804047890 */ /* 0x000fc8000fffe0ff */
[----:B------:R-:W-:-:S09]  /*8040*/  UPRMT UR4, UR37, 0x654, UR4 ;  /* 0x0000065425047896 */ /* 0x000fd20008000004 */
[----:B------:R-:W-:Y:S01]  /*8050*/  SYNCS.ARRIVE.TRANS64.RED.A1T0 RZ, [UR4], RZ ;  /* 0x000000ffffff79a7 */ /* 0x000fe20008100404 */
[----:B------:R-:W-:Y:S05]  /*8060*/  EXIT ;  /* 0x000000000000794d */ /* 0x000fea0003800000 */
.L_x_25:
[----:B--2---:R2:W4:Y:S02]  /*8070*/  SYNCS.PHASECHK.TRANS64.TRYWAIT P0, [R2+URZ+0x150], R3 ;  /* 0x00015003020075a7 */ /* 0x00452400080011ff */
[----:B----4-:R-:W-:Y:S05]  /*8080*/  @!P0 NANOSLEEP.SYNCS 0x989680 ;  /* 0x009896800000895d */ /* 0x010fea0003900000 */
[----:B------:R-:W4:Y:S02]  /*8090*/  @!P0 SYNCS.PHASECHK.TRANS64 P0, [R2+URZ+0x150], R3 ;  /* 0x00015003020085a7 */ /* 0x000f2400080010ff */
[----:B----4-:R-:W-:Y:S05]  /*80a0*/  @!P0 BRA `(.L_x_25) ;  /* 0xfffffffc00f08947 */ /* 0x010fea000383ffff */
[----:B------:R-:W-:Y:S05]  /*80b0*/  BRA `(.L_x_140) ;  /* 0xffffff9800087947 */ /* 0x000fea000383ffff */
.L_x_28:
[----:B------:R-:W-:-:S07]  /*80c0*/  MOV R2, UR33 ;  /* 0x0000002100027c02 */ /* 0x000fce0008000f00 */
.L_x_141:
[----:B-1----:R1:W2:Y:S02]  /*80d0*/  SYNCS.PHASECHK.TRANS64.TRYWAIT P0, [R2+URZ+0x50], R4 ;  /* 0x00005004020075a7 */ /* 0x0022a400080011ff */
[----:B--2---:R-:W-:Y:S05]  /*80e0*/  @!P0 NANOSLEEP.SYNCS 0x989680 ;  /* 0x009896800000895d */ /* 0x004fea0003900000 */
[----:B------:R-:W2:Y:S02]  /*80f0*/  @!P0 SYNCS.PHASECHK.TRANS64 P0, [R2+URZ+0x50], R4 ;  /* 0x00005004020085a7 */ /* 0x000ea400080010ff */
[----:B--2---:R-:W-:Y:S05]  /*8100*/  @!P0 BRA `(.L_x_141) ;  /* 0xfffffffc00f08947 */ /* 0x004fea000383ffff */
[----:B------:R-:W-:Y:S05]  /*8110*/  BRA `(.L_x_27) ;  /* 0xffffff9800707947 */ /* 0x000fea000383ffff */
.L_x_35:
[----:B-1----:R-:W-:-:S07]  /*8120*/  MOV R2, UR17 ;  /* 0x0000001100027c02 */ /* 0x002fce0008000f00 */
.L_x_142:
[----:B-1----:R1:W2:Y:S02]  /*8130*/  SYNCS.PHASECHK.TRANS64.TRYWAIT P0, [R2+URZ+0x50], R4 ;  /* 0x00005004020075a7 */ /* 0x0022a400080011ff */
[----:B--2---:R-:W-:Y:S05]  /*8140*/  @!P0 NANOSLEEP.SYNCS 0x989680 ;  /* 0x009896800000895d */ /* 0x004fea0003900000 */
[----:B------:R-:W2:Y:S02]  /*8150*/  @!P0 SYNCS.PHASECHK.TRANS64 P0, [R2+URZ+0x50], R4 ;  /* 0x00005004020085a7 */ /* 0x000ea400080010ff */
[----:B--2---:R-:W-:Y:S05]  /*8160*/  @!P0 BRA `(.L_x_142) ;  /* 0xfffffffc00f08947 */ /* 0x004fea000383ffff */
[----:B------:R-:W-:Y:S05]  /*8170*/  BRA `(.L_x_34) ;  /* 0xffffff9c002c7947 */ /* 0x000fea000383ffff */
.L_x_40:
[----:B-1----:R1:W2:Y:S02]  /*8180*/  SYNCS.PHASECHK.TRANS64.TRYWAIT P0, [R2+URZ+0xe0], R3 ;  /* 0x0000e003020075a7 */ /* 0x0022a400080011ff */
[----:B--2---:R-:W-:Y:S05]  /*8190*/  @!P0 NANOSLEEP.SYNCS 0x989680 ;  /* 0x009896800000895d */ /* 0x004fea0003900000 */
[----:B------:R-:W2:Y:S02]  /*81a0*/  @!P0 SYNCS.PHASECHK.TRANS64 P0, [R2+URZ+0xe0], R3 ;  /* 0x0000e003020085a7 */ /* 0x000ea400080010ff */
[----:B--2---:R-:W-:Y:S05]  /*81b0*/  @!P0 BRA `(.L_x_40) ;  /* 0xfffffffc00f08947 */ /* 0x004fea000383ffff */
[----:B------:R-:W-:Y:S05]  /*81c0*/  BRA `(.L_x_143) ;  /* 0xffffff9c00d07947 */ /* 0x000fea000383ffff */
.L_x_44:
[----:B---3--:R-:W-:-:S07]  /*81d0*/  MOV R0, UR5 ;  /* 0x0000000500007c02 */ /* 0x008fce0008000f00 */
.L_x_144:
[----:B-1----:R1:W2:Y:S02]  /*81e0*/  SYNCS.PHASECHK.TRANS64.TRYWAIT P0, [R0+URZ], R2 ;  /* 0x00000002000075a7 */ /* 0x0022a400080011ff */
[----:B--2---:R-:W-:Y:S05]  /*81f0*/  @!P0 NANOSLEEP.SYNCS 0x989680 ;  /* 0x009896800000895d */ /* 0x004fea0003900000 */
[----:B------:R-:W2:Y:S02]  /*8200*/  @!P0 SYNCS.PHASECHK.TRANS64 P0, [R0+URZ], R2 ;  /* 0x00000002000085a7 */ /* 0x000ea400080010ff */
[----:B--2---:R-:W-:Y:S05]  /*8210*/  @!P0 BRA `(.L_x_144) ;  /* 0xfffffffc00f08947 */ /* 0x004fea000383ffff */
[----:B------:R-:W-:Y:S05]  /*8220*/  BRA `(.L_x_145) ;  /* 0xffffffa400407947 */ /* 0x000fea000383ffff */
.L_x_45:
[----:B---3--:R-:W-:-:S07]  /*8230*/  MOV R0, UR5 ;  /* 0x0000000500007c02 */ /* 0x008fce0008000f00 */
.L_x_146:
[----:B-1----:R1:W2:Y:S02]  /*8240*/  SYNCS.PHASECHK.TRANS64.TRYWAIT P0, [R0+URZ], R3 ;  /* 0x00000003000075a7 */ /* 0x0022a400080011ff */
[----:B--2---:R-:W-:Y:S05]  /*8250*/  @!P0 NANOSLEEP.SYNCS 0x989680 ;  /* 0x009896800000895d */ /* 0x004fea0003900000 */
[----:B------:R-:W2:Y:S02]  /*8260*/  @!P0 SYNCS.PHASECHK.TRANS64 P0, [R0+URZ], R3 ;  /* 0x00000003000085a7 */ /* 0x000ea400080010ff */
[----:B--2---:R-:W-:Y:S05]  /*8270*/  @!P0 BRA `(.L_x_146) ;  /* 0xfffffffc00f08947 */ /* 0x004fea000383ffff */
[----:B------:R-:W-:Y:S05]  /*8280*/  BRA `(.L_x_147) ;  /* 0xffffffa4004c7947 */ /* 0x000fea000383ffff */
.L_x_46:
[----:B---3--:R-:W-:-:S07]  /*8290*/  MOV R0, UR5 ;  /* 0x0000000500007c02 */ /* 0x008fce0008000f00 */
.L_x_148:
[----:B-1----:R1:W2:Y:S02]  /*82a0*/  SYNCS.PHASECHK.TRANS64.TRYWAIT P0, [R0+URZ], R3 ;  /* 0x00000003000075a7 */ /* 0x0022a400080011ff */
[----:B--2---:R-:W-:Y:S05]  /*82b0*/  @!P0 NANOSLEEP.SYNCS 0x989680 ;  /* 0x009896800000895d */ /* 0x004fea0003900000 */
[----:B------:R-:W2:Y:S02]  /*82c0*/  @!P0 SYNCS.PHASECHK.TRANS64 P0, [R0+URZ], R3 ;  /* 0x00000003000085a7 */ /* 0x000ea400080010ff */
[----:B--2---:R-:W-:Y:S05]  /*82d0*/  @!P0 BRA `(.L_x_148) ;  /* 0xfffffffc00f08947 */ /* 0x004fea000383ffff */
[----:B------:R-:W-:Y:S05]  /*82e0*/  BRA `(.L_x_149) ;  /* 0xffffffa400587947 */ /* 0x000fea000383ffff */
.L_x_47:
[----:B---3--:R-:W-:-:S07]  /*82f0*/  MOV R0, UR5 ;  /* 0x0000000500007c02 */ /* 0x008fce0008000f00 */
.L_x_150:
[----:B-1----:R1:W2:Y:S02]  /*8300*/  SYNCS.PHASECHK.TRANS64.TRYWAIT P0, [R0+URZ], R3 ;  /* 0x00000003000075a7 */ /* 0x0022a400080011ff */
[----:B--2---:R-:W-:Y:S05]  /*8310*/  @!P0 NANOSLEEP.SYNCS 0x989680 ;  /* 0x009896800000895d */ /* 0x004fea0003900000 */
[----:B------:R-:W2:Y:S02]  /*8320*/  @!P0 SYNCS.PHASECHK.TRANS64 P0, [R0+URZ], R3 ;  /* 0x00000003000085a7 */ /* 0x000ea400080010ff */
[----:B--2---:R-:W-:Y:S05]  /*8330*/  @!P0 BRA `(.L_x_150) ;  /* 0xfffffffc00f08947 */ /* 0x004fea000383ffff */
[----:B------:R-:W-:Y:S05]  /*8340*/  BRA `(.L_x_151) ;  /* 0xffffffa400647947 */ /* 0x000fea000383ffff */
.L_x_48:
[----:B---3--:R-:W-:-:S07]  /*8350*/  MOV R0, UR5 ;  /* 0x0000000500007c02 */ /* 0x008fce0008000f00 */
.L_x_152:
[----:B-1----:R1:W2:Y:S02]  /*8360*/  SYNCS.PHASECHK.TRANS64.TRYWAIT P0, [R0+URZ], R3 ;  /* 0x00000003000075a7 */ /* 0x0022a400080011ff */
[----:B--2---:R-:W-:Y:S05]  /*8370*/  @!P0 NANOSLEEP.SYNCS 0x989680 ;  /* 0x009896800000895d */ /* 0x004fea0003900000 */
[----:B------:R-:W2:Y:S02]  /*8380*/  @!P0 SYNCS.PHASECHK.TRANS64 P0, [R0+URZ], R3 ;  /* 0x00000003000085a7 */ /* 0x000ea400080010ff */
[----:B--2---:R-:W-:Y:S05]  /*8390*/  @!P0 BRA `(.L_x_152) ;  /* 0xfffffffc00f08947 */ /* 0x004fea000383ffff */
[----:B------:R-:W-:Y:S05]  /*83a0*/  BRA `(.L_x_153) ;  /* 0xffffffa400707947 */ /* 0x000fea000383ffff */
.L_x_49:
[----:B---3--:R-:W-:-:S07]  /*83b0*/  MOV R0, UR5 ;  /* 0x0000000500007c02 */ /* 0x008fce0008000f00 */
.L_x_154:
[----:B-1----:R1:W2:Y:S02]  /*83c0*/  SYNCS.PHASECHK.TRANS64.TRYWAIT P0, [R0+URZ], R3 ;  /* 0x00000003000075a7 */ /* 0x0022a400080011ff */
[----:B--2---:R-:W-:Y:S05]  /*83d0*/  @!P0 NANOSLEEP.SYNCS 0x989680 ;  /* 0x009896800000895d */ /* 0x004fea0003900000 */
[----:B------:R-:W2:Y:S02]  /*83e0*/  @!P0 SYNCS.PHASECHK.TRANS64 P0, [R0+URZ], R3 ;  /* 0x00000003000085a7 */ /* 0x000ea400080010ff */
[----:B--2---:R-:W-:Y:S05]  /*83f0*/  @!P0 BRA `(.L_x_154) ;  /* 0xfffffffc00f08947 */ /* 0x004fea000383ffff */
[----:B------:R-:W-:Y:S05]  /*8400*/  BRA `(.L_x_155) ;  /* 0xffffffa4007c7947 */ /* 0x000fea000383ffff */
.L_x_50:
[----:B---3--:R-:W-:-:S07]  /*8410*/  MOV R0, UR5 ;  /* 0x0000000500007c02 */ /* 0x008fce0008000f00 */
.L_x_156:
[----:B-1----:R1:W2:Y:S02]  /*8420*/  SYNCS.PHASECHK.TRANS64.TRYWAIT P0, [R0+URZ], R3 ;  /* 0x00000003000075a7 */ /* 0x0022a400080011ff */
[----:B--2---:R-:W-:Y:S05]  /*8430*/  @!P0 NANOSLEEP.SYNCS 0x989680 ;  /* 0x009896800000895d */ /* 0x004fea0003900000 */
[----:B------:R-:W2:Y:S02]  /*8440*/  @!P0 SYNCS.PHASECHK.TRANS64 P0, [R0+URZ], R3 ;  /* 0x00000003000085a7 */ /* 0x000ea400080010ff */
[----:B--2---:R-:W-:Y:S05]  /*8450*/  @!P0 BRA `(.L_x_156) ;  /* 0xfffffffc00f08947 */ /* 0x004fea000383ffff */
[----:B------:R-:W-:Y:S05]  /*8460*/  BRA `(.L_x_157) ;  /* 0xffffffa400887947 */ /* 0x000fea000383ffff */
.L_x_51:
[----:B---3--:R-:W-:-:S07]  /*8470*/  MOV R0, UR5 ;  /* 0x0000000500007c02 */ /* 0x008fce0008000f00 */
.L_x_158:
[----:B-1----:R1:W2:Y:S02]  /*8480*/  SYNCS.PHASECHK.TRANS64.TRYWAIT P0, [R0+URZ], R3 ;  /* 0x00000003000075a7 */ /* 0x0022a400080011ff */
[----:B--2---:R-:W-:Y:S05]  /*8490*/  @!P0 NANOSLEEP.SYNCS 0x989680 ;  /* 0x009896800000895d */ /* 0x004fea0003900000 */
[----:B------:R-:W2:Y:S02]  /*84a0*/  @!P0 SYNCS.PHASECHK.TRANS64 P0, [R0+URZ], R3 ;  /* 0x00000003000085a7 */ /* 0x000ea400080010ff */
[----:B--2---:R-:W-:Y:S05]  /*84b0*/  @!P0 BRA `(.L_x_158) ;  /* 0xfffffffc00f08947 */ /* 0x004fea000383ffff */
[----:B------:R-:W-:Y:S05]  /*84c0*/  BRA `(.L_x_159) ;  /* 0xffffffa400947947 */ /* 0x000fea000383ffff */
.L_x_52:
[----:B---3--:R-:W-:-:S07]  /*84d0*/  MOV R0, UR5 ;  /* 0x0000000500007c02 */ /* 0x008fce0008000f00 */
.L_x_160:
[----:B-1----:R1:W2:Y:S02]  /*84e0*/  SYNCS.PHASECHK.TRANS64.TRYWAIT P0, [R0+URZ], R3 ;  /* 0x00000003000075a7 */ /* 0x0022a400080011ff */
[----:B--2---:R-:W-:Y:S05]  /*84f0*/  @!P0 NANOSLEEP.SYNCS 0x989680 ;  /* 0x009896800000895d */ /* 0x004fea0003900000 */
[----:B------:R-:W2:Y:S02]  /*8500*/  @!P0 SYNCS.PHASECHK.TRANS64 P0, [R0+URZ], R3 ;  /* 0x00000003000085a7 */ /* 0x000ea400080010ff */
[----:B--2---:R-:W-:Y:S05]  /*8510*/  @!P0 BRA `(.L_x_160) ;  /* 0xfffffffc00f08947 */ /* 0x004fea000383ffff */
[----:B------:R-:W-:Y:S05]  /*8520*/  BRA `(.L_x_161) ;  /* 0xffffffa400a07947 */ /* 0x000fea000383ffff */
.L_x_55:
[----:B-1----:R1:W2:Y:S02]  /*8530*/  SYNCS.PHASECHK.TRANS64.TRYWAIT P0, [R0+URZ+0x140], R4 ;  /* 0x00014004000075a7 */ /* 0x0022a400080011ff */
[----:B--2---:R-:W-:Y:S05]  /*8540*/  @!P0 NANOSLEEP.SYNCS 0x989680 ;  /* 0x009896800000895d */ /* 0x004fea0003900000 */
[----:B------:R-:W2:Y:S02]  /*8550*/  @!P0 SYNCS.PHASECHK.TRANS64 P0, [R0+URZ+0x140], R4 ;  /* 0x00014004000085a7 */ /* 0x000ea400080010ff */
[----:B--2---:R-:W-:Y:S05]  /*8560*/  @!P0 BRA `(.L_x_55) ;  /* 0xfffffffc00f08947 */ /* 0x004fea000383ffff */
[----:B------:R-:W-:Y:S05]  /*8570*/  BRA `(.L_x_162) ;  /* 0xffffffa800007947 */ /* 0x000fea000383ffff */
.L_x_56:
[----:B------:R-:W-:-:S07]  /*8580*/  MOV R0, UR5 ;  /* 0x0000000500007c02 */ /* 0x000fce0008000f00 */
.L_x_163:
[----:B-1----:R1:W2:Y:S02]  /*8590*/  SYNCS.PHASECHK.TRANS64.TRYWAIT P0, [R0+URZ+0xf0], R5 ;  /* 0x0000f005000075a7 */ /* 0x0022a400080011ff */
[----:B--2---:R-:W-:Y:S05]  /*85a0*/  @!P0 NANOSLEEP.SYNCS 0x989680 ;  /* 0x009896800000895d */ /* 0x004fea0003900000 */
[----:B------:R-:W2:Y:S02]  /*85b0*/  @!P0 SYNCS.PHASECHK.TRANS64 P0, [R0+URZ+0xf0], R5 ;  /* 0x0000f005000085a7 */ /* 0x000ea400080010ff */
[----:B--2---:R-:W-:Y:S05]  /*85c0*/  @!P0 BRA `(.L_x_163) ;  /* 0xfffffffc00f08947 */ /* 0x004fea000383ffff */
[----:B------:R-:W-:Y:S05]  /*85d0*/  BRA `(.L_x_164) ;  /* 0xffffffa800107947 */ /* 0x000fea000383ffff */
.L_x_57:
[----:B-1----:R1:W2:Y:S02]  /*85e0*/  SYNCS.PHASECHK.TRANS64.TRYWAIT P1, [R0+URZ+0xe0], R4 ;  /* 0x0000e004000075a7 */ /* 0x0022a400080211ff */
[----:B--2---:R-:W-:Y:S05]  /*85f0*/  @!P1 NANOSLEEP.SYNCS 0x989680 ;  /* 0x009896800000995d */ /* 0x004fea0003900000 */
[----:B------:R-:W2:Y:S02]  /*8600*/  @!P1 SYNCS.PHASECHK.TRANS64 P1, [R0+URZ+0xe0], R4 ;  /* 0x0000e004000095a7 */ /* 0x000ea400080210ff */
[----:B--2---:R-:W-:Y:S05]  /*8610*/  @!P1 BRA `(.L_x_57) ;  /* 0xfffffffc00f09947 */ /* 0x004fea000383ffff */
[----:B------:R-:W-:Y:S05]  /*8620*/  BRA `(.L_x_165) ;  /* 0xffffffa800407947 */ /* 0x000fea000383ffff */
.L_x_60:
[----:B------:R-:W-:-:S07]  /*8630*/  MOV R0, UR5 ;  /* 0x0000000500007c02 */ /* 0x000fce0008000f00 */
.L_x_166:
[----:B-1----:R1:W2:Y:S02]  /*8640*/  SYNCS.PHASECHK.TRANS64.TRYWAIT P0, [R0+URZ+0xf0], R2 ;  /* 0x0000f002000075a7 */ /* 0x0022a400080011ff */
[----:B--2---:R-:W-:Y:S05]  /*8650*/  @!P0 NANOSLEEP.SYNCS 0x989680 ;  /* 0x009896800000895d */ /* 0x004fea0003900000 */
[----:B------:R-:W2:Y:S02]  /*8660*/  @!P0 SYNCS.PHASECHK.TRANS64 P0, [R0+URZ+0xf0], R2 ;  /* 0x0000f002000085a7 */ /* 0x000ea400080010ff */
[----:B--2---:R-:W-:Y:S05]  /*8670*/  @!P0 BRA `(.L_x_166) ;  /* 0xfffffffc00f08947 */ /* 0x004fea000383ffff */
[----:B------:R-:W-:Y:S05]  /*8680*/  BRA `(.L_x_59) ;  /* 0xffffffa800947947 */ /* 0x000fea000383ffff */
.L_x_69:
[----:B-1----:R-:W-:-:S04]  /*8690*/  MOV R4, UR6 ;  /* 0x0000000600047c02 */ /* 0x002fc80008000f00 */
[----:B------:R1:W2:Y:S03]  /*86a0*/  SYNCS.PHASECHK.TRANS64.TRYWAIT P0, [R4+URZ+0x8], R5 ;  /* 0x00000805040075a7 */ /* 0x0002a600080011ff */
[----:B--2---:R-:W-:Y:S05]  /*86b0*/  @!P0 NANOSLEEP.SYNCS 0x989680 ;  /* 0x009896800000895d */ /* 0x004fea0003900000 */
[----:B------:R-:W2:Y:S02]  /*86c0*/  @!P0 SYNCS.PHASECHK.TRANS64 P0, [R4+URZ+0x8], R5 ;  /* 0x00000805040085a7 */ /* 0x000ea400080010ff */
[----:B--2---:R-:W-:Y:S05]  /*86d0*/  @!P0 BRA `(.L_x_69) ;  /* 0xfffffffc00ec8947 */ /* 0x004fea000383ffff */
[----:B------:R-:W-:Y:S05]  /*86e0*/  BRA `(.L_x_68) ;  /* 0xffffffac00487947 */ /* 0x000fea000383ffff */
.L_x_71:
[----:B------:R-:W-:Y:S01]  /*86f0*/  BSSY B0, `(.L_x_167) ;  /* 0x0000006000007945 */ /* 0x000fe20003800000 */
[----:B------:R-:W-:-:S07]  /*8700*/  MOV R15, 0xffffffff ;  /* 0xffffffff000f7802 */ /* 0x000fce0000000f00 */
[----:B-1---5:R-:W-:Y:S05]  /*8710*/  WARPSYNC.COLLECTIVE R15, `(.L_x_168) ;  /* 0x000000000f0c7348 */ /* 0x022fea0003c00000 */
[----:B------:R-:W-:Y:S02]  /*8720*/  ELECT P6, UR79, PT ;  /* 0x00000000004f782f */ /* 0x000fe400038c0000 */
[----:B------:R-:W-:Y:S01]  /*8730*/  MOV R14, UR79 ;  /* 0x0000004f000e7c02 */ /* 0x000fe20008000f00 */
[----:B-1---5:R-:W-:Y:S10]  /*8740*/  ENDCOLLECTIVE ;  /* 0x000000000000791b */ /* 0x022ff40003800000 */
.L_x_168:
[----:B------:R-:W-:Y:S05]  /*8750*/  BSYNC B0 ;  /* 0x0000000000007941 */ /* 0x000fea0003800000 */
.L_x_167:
[----:B------:R-:W-:Y:S05]  /*8760*/  BRA `(.L_x_169) ;  /* 0xffffffac00787947 */ /* 0x000fea000383ffff */
.L_x_73:
[----:B-1----:R-:W-:-:S04]  /*8770*/  MOV R2, UR6 ;  /* 0x0000000600027c02 */ /* 0x002fc80008000f00 */
[----:B------:R1:W2:Y:S03]  /*8780*/  SYNCS.PHASECHK.TRANS64.TRYWAIT P0, [R2+URZ+0x8], R3 ;  /* 0x00000803020075a7 */ /* 0x0002a600080011ff */
[----:B--2---:R-:W-:Y:S05]  /*8790*/  @!P0 NANOSLEEP.SYNCS 0x989680 ;  /* 0x009896800000895d */ /* 0x004fea0003900000 */
[----:B------:R-:W2:Y:S02]  /*87a0*/  @!P0 SYNCS.PHASECHK.TRANS64 P0, [R2+URZ+0x8], R3 ;  /* 0x00000803020085a7 */ /* 0x000ea400080010ff */
[----:B--2---:R-:W-:Y:S05]  /*87b0*/  @!P0 BRA `(.L_x_73) ;  /* 0xfffffffc00ec8947 */ /* 0x004fea000383ffff */
[----:B------:R-:W-:Y:S05]  /*87c0*/  BRA `(.L_x_72) ;  /* 0xffffffac007c7947 */ /* 0x000fea000383ffff */
.L_x_74:
[----:B-1----:R1:W2:Y:S02]  /*87d0*/  SYNCS.PHASECHK.TRANS64.TRYWAIT P0, [R0+URZ+0xe0], R4 ;  /* 0x0000e004000075a7 */ /* 0x0022a400080011ff */
[----:B--2---:R-:W-:Y:S05]  /*87e0*/  @!P0 NANOSLEEP.SYNCS 0x989680 ;  /* 0x009896800000895d */ /* 0x004fea0003900000 */
[----:B------:R-:W2:Y:S02]  /*87f0*/  @!P0 SYNCS.PHASECHK.TRANS64 P0, [R0+URZ+0xe0], R4 ;  /* 0x0000e004000085a7 */ /* 0x000ea400080010ff */
[----:B--2---:R-:W-:Y:S05]  /*8800*/  @!P0 BRA `(.L_x_74) ;  /* 0xfffffffc00f08947 */ /* 0x004fea000383ffff */
[----:B------:R-:W-:Y:S05]  /*8810*/  BRA `(.L_x_170) ;  /* 0xffffffb000687947 */ /* 0x000fea000383ffff */
.L_x_76:
[----:B------:R-:W-:-:S07]  /*8820*/  MOV R0, UR9 ;  /* 0x0000000900007c02 */ /* 0x000fce0008000f00 */
.L_x_171:
[----:B-1----:R1:W2:Y:S02]  /*8830*/  SYNCS.PHASECHK.TRANS64.TRYWAIT P0, [R0+URZ+0x120], R4 ;  /* 0x00012004000075a7 */ /* 0x0022a400080011ff */
[----:B--2---:R-:W-:Y:S05]  /*8840*/  @!P0 NANOSLEEP.SYNCS 0x989680 ;  /* 0x009896800000895d */ /* 0x004fea0003900000 */
[----:B------:R-:W2:Y:S02]  /*8850*/  @!P0 SYNCS.PHASECHK.TRANS64 P0, [R0+URZ+0x120], R4 ;  /* 0x00012004000085a7 */ /* 0x000ea400080010ff */
[----:B--2---:R-:W-:Y:S05]  /*8860*/  @!P0 BRA `(.L_x_171) ;  /* 0xfffffffc00f08947 */ /* 0x004fea000383ffff */
[----:B------:R-:W-:Y:S05]  /*8870*/  BRA `(.L_x_172) ;  /* 0xffffffb000b47947 */ /* 0x000fea000383ffff */
.L_x_79:
[----:B------:R-:W-:Y:S07]  /*8880*/  MOV R0, UR8 ;  /* 0x0000000800007c02 */ /* 0x000fee0008000f00 */
.L_x_173:
[----:B-1----:R1:W2:Y:S02]  /*8890*/  SYNCS.PHASECHK.TRANS64.TRYWAIT P0, [R0+URZ], R4 ;  /* 0x00000004000075a7 */ /* 0x0022a400080011ff */
[----:B--2---:R-:W-:Y:S05]  /*88a0*/  @!P0 NANOSLEEP.SYNCS 0x989680 ;  /* 0x009896800000895d */ /* 0x004fea0003900000 */
[----:B------:R-:W2:Y:S02]  /*88b0*/  @!P0 SYNCS.PHASECHK.TRANS64 P0, [R0+URZ], R4 ;  /* 0x00000004000085a7 */ /* 0x000ea400080010ff */
[----:B--2---:R-:W-:Y:S05]  /*88c0*/  @!P0 BRA `(.L_x_173) ;  /* 0xfffffffc00f08947 */ /* 0x004fea000383ffff */
[----:B------:R-:W-:Y:S05]  /*88d0*/  BRA `(.L_x_78) ;  /* 0xffffffb000c87947 */ /* 0x000fea000383ffff */
.L_x_83:
[----:B-1----:R-:W-:-:S07]  /*88e0*/  MOV R0, UR8 ;  /* 0x0000000800007c02 */ /* 0x002fce0008000f00 */
.L_x_174:
[----:B-1----:R1:W2:Y:S02]  /*88f0*/  SYNCS.PHASECHK.TRANS64.TRYWAIT P0, [R0+URZ], R2 ;  /* 0x00000002000075a7 */ /* 0x0022a400080011ff */
[----:B--2---:R-:W-:Y:S05]  /*8900*/  @!P0 NANOSLEEP.SYNCS 0x989680 ;  /* 0x009896800000895d */ /* 0x004fea0003900000 */
[----:B------:R-:W2:Y:S02]  /*8910*/  @!P0 SYNCS.PHASECHK.TRANS64 P0, [R0+URZ], R2 ;  /* 0x00000002000085a7 */ /* 0x000ea400080010ff */
[----:B--2---:R-:W-:Y:S05]  /*8920*/  @!P0 BRA `(.L_x_174) ;  /* 0xfffffffc00f08947 */ /* 0x004fea000383ffff */
[----:B------:R-:W-:Y:S05]  /*8930*/  BRA `(.L_x_175) ;  /* 0xffffffb400bc7947 */ /* 0x000fea000383ffff */
.L_x_84:
[----:B------:R-:W-:-:S07]  /*8940*/  MOV R0, UR8 ;  /* 0x0000000800007c02 */ /* 0x000fce0008000f00 */
.L_x_176:
[----:B-1----:R1:W2:Y:S02]  /*8950*/  SYNCS.PHASECHK.TRANS64.TRYWAIT P0, [R0+URZ], R3 ;  /* 0x00000003000075a7 */ /* 0x0022a400080011ff */
[----:B--2---:R-:W-:Y:S05]  /*8960*/  @!P0 NANOSLEEP.SYNCS 0x989680 ;  /* 0x009896800000895d */ /* 0x004fea0003900000 */
[----:B------:R-:W2:Y:S02]  /*8970*/  @!P0 SYNCS.PHASECHK.TRANS64 P0, [R0+URZ], R3 ;  /* 0x00000003000085a7 */ /* 0x000ea400080010ff */
[----:B--2---:R-:W-:Y:S05]  /*8980*/  @!P0 BRA `(.L_x_176) ;  /* 0xfffffffc00f08947 */ /* 0x004fea000383ffff */
[----:B------:R-:W-:Y:S05]  /*8990*/  BRA `(.L_x_177) ;  /* 0xffffffb400c87947 */ /* 0x000fea000383ffff */
.L_x_85:
[----:B------:R-:W-:-:S07]  /*89a0*/  MOV R0, UR8 ;  /* 0x0000000800007c02 */ /* 0x000fce0008000f00 */
.L_x_178:
[----:B-1----:R1:W2:Y:S02]  /*89b0*/  SYNCS.PHASECHK.TRANS64.TRYWAIT P0, [R0+URZ], R3 ;  /* 0x00000003000075a7 */ /* 0x0022a400080011ff */
[----:B--2---:R-:W-:Y:S05]  /*89c0*/  @!P0 NANOSLEEP.SYNCS 0x989680 ;  /* 0x009896800000895d */ /* 0x004fea0003900000 */
[----:B------:R-:W2:Y:S02]  /*89d0*/  @!P0 SYNCS.PHASECHK.TRANS64 P0, [R0+URZ], R3 ;  /* 0x00000003000085a7 */ /* 0x000ea400080010ff */
[----:B--2---:R-:W-:Y:S05]  /*89e0*/  @!P0 BRA `(.L_x_178) ;  /* 0xfffffffc00f08947 */ /* 0x004fea000383ffff */
[----:B------:R-:W-:Y:S05]  /*89f0*/  BRA `(.L_x_179) ;  /* 0xffffffb400d47947 */ /* 0x000fea000383ffff */
.L_x_88:
[----:B------:R-:W-:-:S07]  /*8a00*/  MOV R0, UR7 ;  /* 0x0000000700007c02 */ /* 0x000fce0008000f00 */
.L_x_180:
[----:B-1----:R1:W2:Y:S02]  /*8a10*/  SYNCS.PHASECHK.TRANS64.TRYWAIT P1, [R0+URZ+0x160], R2 ;  /* 0x00016002000075a7 */ /* 0x0022a400080211ff */
[----:B--2---:R-:W-:Y:S05]  /*8a20*/  @!P1 NANOSLEEP.SYNCS 0x989680 ;  /* 0x009896800000995d */ /* 0x004fea0003900000 */
[----:B------:R-:W2:Y:S02]  /*8a30*/  @!P1 SYNCS.PHASECHK.TRANS64 P1, [R0+URZ+0x160], R2 ;  /* 0x00016002000095a7 */ /* 0x000ea400080210ff */
[----:B--2---:R-:W-:Y:S05]  /*8a40*/  @!P1 BRA `(.L_x_180) ;  /* 0xfffffffc00f09947 */ /* 0x004fea000383ffff */
[----:B------:R-:W-:Y:S05]  /*8a50*/  BRA `(.L_x_181) ;  /* 0xffffffb800207947 */ /* 0x000fea000383ffff */
.L_x_93:
[----:B--2---:R2:W4:Y:S02]  /*8a60*/  SYNCS.PHASECHK.TRANS64.TRYWAIT P0, [R0+URZ+0xe0], R2 ;  /* 0x0000e002000075a7 */ /* 0x00452400080011ff */
[----:B----4-:R-:W-:Y:S05]  /*8a70*/  @!P0 NANOSLEEP.SYNCS 0x989680 ;  /* 0x009896800000895d */ /* 0x010fea0003900000 */
[----:B------:R-:W4:Y:S02]  /*8a80*/  @!P0 SYNCS.PHASECHK.TRANS64 P0, [R0+URZ+0xe0], R2 ;  /* 0x0000e002000085a7 */ /* 0x000f2400080010ff */
[----:B----4-:R-:W-:Y:S05]  /*8a90*/  @!P0 BRA `(.L_x_93) ;  /* 0xfffffffc00f08947 */ /* 0x010fea000383ffff */
[----:B------:R-:W-:Y:S05]  /*8aa0*/  BRA `(.L_x_182) ;  /* 0xffffffbc00247947 */ /* 0x000fea000383ffff */
.L_x_96:
[----:B------:R-:W-:Y:S07]  /*8ab0*/  MOV R0, UR6 ;  /* 0x0000000600007c02 */ /* 0x000fee0008000f00 */
.L_x_183:
[----:B--2---:R2:W4:Y:S02]  /*8ac0*/  SYNCS.PHASECHK.TRANS64.TRYWAIT P0, [R0+URZ+0xd8], R2 ;  /* 0x0000d802000075a7 */ /* 0x00452400080011ff */
[----:B----4-:R-:W-:Y:S05]  /*8ad0*/  @!P0 NANOSLEEP.SYNCS 0x989680 ;  /* 0x009896800000895d */ /* 0x010fea0003900000 */
[----:B------:R-:W4:Y:S02]  /*8ae0*/  @!P0 SYNCS.PHASECHK.TRANS64 P0, [R0+URZ+0xd8], R2 ;  /* 0x0000d802000085a7 */ /* 0x000f2400080010ff */
[----:B----4-:R-:W-:Y:S05]  /*8af0*/  @!P0 BRA `(.L_x_183) ;  /* 0xfffffffc00f08947 */ /* 0x010fea000383ffff */
[----:B------:R-:W-:Y:S05]  /*8b00*/  BRA `(.L_x_95) ;  /* 0xffffffc000047947 */ /* 0x000fea000383ffff */
.L_x_99:
[----:B------:R-:W-:Y:S07]  /*8b10*/  MOV R0, UR15 ;  /* 0x0000000f00007c02 */ /* 0x000fee0008000f00 */
.L_x_184:
[----:B-1----:R1:W2:Y:S02]  /*8b20*/  SYNCS.PHASECHK.TRANS64.TRYWAIT P0, [R0+URZ+0xb8], R9 ;  /* 0x0000b809000075a7 */ /* 0x0022a400080011ff */
[----:B--2---:R-:W-:Y:S05]  /*8b30*/  @!P0 NANOSLEEP.SYNCS 0x989680 ;  /* 0x009896800000895d */ /* 0x004fea0003900000 */
[----:B------:R-:W2:Y:S02]  /*8b40*/  @!P0 SYNCS.PHASECHK.TRANS64 P0, [R0+URZ+0xb8], R9 ;  /* 0x0000b809000085a7 */ /* 0x000ea400080010ff */
[----:B--2---:R-:W-:Y:S05]  /*8b50*/  @!P0 BRA `(.L_x_184) ;  /* 0xfffffffc00f08947 */ /* 0x004fea000383ffff */
[----:B------:R-:W-:Y:S05]  /*8b60*/  BRA `(.L_x_185) ;  /* 0xffffffc0007c7947 */ /* 0x000fea000383ffff */
.L_x_100:
[----:B------:R-:W-:Y:S07]  /*8b70*/  MOV R0, UR13 ;  /* 0x0000000d00007c02 */ /* 0x000fee0008000f00 */
.L_x_186:
[----:B-1----:R1:W2:Y:S02]  /*8b80*/  SYNCS.PHASECHK.TRANS64.TRYWAIT P0, [R0+URZ+0xb8], R14 ;  /* 0x0000b80e000075a7 */ /* 0x0022a400080011ff */
[----:B--2---:R-:W-:Y:S05]  /*8b90*/  @!P0 NANOSLEEP.SYNCS 0x989680 ;  /* 0x009896800000895d */ /* 0x004fea0003900000 */
[----:B------:R-:W2:Y:S02]  /*8ba0*/  @!P0 SYNCS.PHASECHK.TRANS64 P0, [R0+URZ+0xb8], R14 ;  /* 0x0000b80e000085a7 */ /* 0x000ea400080010ff */
[----:B--2---:R-:W-:Y:S05]  /*8bb0*/  @!P0 BRA `(.L_x_186) ;  /* 0xfffffffc00f08947 */ /* 0x004fea000383ffff */
[----:B------:R-:W-:Y:S05]  /*8bc0*/  BRA `(.L_x_187) ;  /* 0xffffffc4001c7947 */ /* 0x000fea000383ffff */
.L_x_102:
[----:B------:R-:W-:-:S07]  /*8bd0*/  MOV R0, UR4 ;  /* 0x0000000400007c02 */ /* 0x000fce0008000f00 */
.L_x_188:
[----:B-1----:R1:W4:Y:S02]  /*8be0*/  SYNCS.PHASECHK.TRANS64.TRYWAIT P0, [R0+URZ], R2 ;  /* 0x00000002000075a7 */ /* 0x00232400080011ff */
[----:B----4-:R-:W-:Y:S05]  /*8bf0*/  @!P0 NANOSLEEP.SYNCS 0x989680 ;  /* 0x009896800000895d */ /* 0x010fea0003900000 */
[----:B------:R-:W4:Y:S02]  /*8c00*/  @!P0 SYNCS.PHASECHK.TRANS64 P0, [R0+URZ], R2 ;  /* 0x00000002000085a7 */ /* 0x000f2400080010ff */
[----:B----4-:R-:W-:Y:S05]  /*8c10*/  @!P0 BRA `(.L_x_188) ;  /* 0xfffffffc00f08947 */ /* 0x010fea000383ffff */
[----:B------:R-:W-:Y:S05]  /*8c20*/  BRA `(.L_x_189) ;  /* 0xffffffc400a87947 */ /* 0x000fea000383ffff */
.L_x_103:
[----:B------:R-:W-:-:S07]  /*8c30*/  MOV R0, UR4 ;  /* 0x0000000400007c02 */ /* 0x000fce0008000f00 */
.L_x_190:
[----:B-1----:R1:W4:Y:S02]  /*8c40*/  SYNCS.PHASECHK.TRANS64.TRYWAIT P0, [R0+URZ], R2 ;  /* 0x00000002000075a7 */ /* 0x00232400080011ff */
[----:B----4-:R-:W-:Y:S05]  /*8c50*/  @!P0 NANOSLEEP.SYNCS 0x989680 ;  /* 0x009896800000895d */ /* 0x010fea0003900000 */
[----:B------:R-:W4:Y:S02]  /*8c60*/  @!P0 SYNCS.PHASECHK.TRANS64 P0, [R0+URZ], R2 ;  /* 0x00000002000085a7 */ /* 0x000f2400080010ff */
[----:B----4-:R-:W-:Y:S05]  /*8c70*/  @!P0 BRA `(.L_x_190) ;  /* 0xfffffffc00f08947 */ /* 0x010fea000383ffff */
[----:B------:R-:W-:Y:S05]  /*8c80*/  BRA `(.L_x_191) ;  /* 0xffffffc400b47947 */ /* 0x000fea000383ffff */
.L_x_105:
[----:B--2---:R2:W4:Y:S02]  /*8c90*/  SYNCS.PHASECHK.TRANS64.TRYWAIT P0, [R0+URZ+0xe0], R2 ;  /* 0x0000e002000075a7 */ /* 0x00452400080011ff */
[----:B----4-:R-:W-:Y:S05]  /*8ca0*/  @!P0 NANOSLEEP.SYNCS 0x989680 ;  /* 0x009896800000895d */ /* 0x010fea0003900000 */
[----:B------:R-:W4:Y:S02]  /*8cb0*/  @!P0 SYNCS.PHASECHK.TRANS64 P0, [R0+URZ+0xe0], R2 ;  /* 0x0000e002000085a7 */ /* 0x000f2400080010ff */
[----:B----4-:R-:W-:Y:S05]  /*8cc0*/  @!P0 BRA `(.L_x_105) ;  /* 0xfffffffc00f08947 */ /* 0x010fea000383ffff */
[----:B------:R-:W-:Y:S05]  /*8cd0*/  BRA `(.L_x_192) ;  /* 0xffffffc800987947 */ /* 0x000fea000383ffff */
.L_x_115:
[----:B-1----:R1:W3:Y:S02]  /*8ce0*/  SYNCS.PHASECHK.TRANS64.TRYWAIT P1, [R0+URZ+0xa0], R3 ;  /* 0x0000a003000075a7 */ /* 0x0022e400080211ff */
[----:B---3--:R-:W-:Y:S05]  /*8cf0*/  @!P1 NANOSLEEP.SYNCS 0x989680 ;  /* 0x009896800000995d */ /* 0x008fea0003900000 */
[----:B------:R-:W3:Y:S02]  /*8d00*/  @!P1 SYNCS.PHASECHK.TRANS64 P1, [R0+URZ+0xa0], R3 ;  /* 0x0000a003000095a7 */ /* 0x000ee400080210ff */
[----:B---3--:R-:W-:Y:S05]  /*8d10*/  @!P1 BRA `(.L_x_115) ;  /* 0xfffffffc00f09947 */ /* 0x008fea000383ffff */
[----:B------:R-:W-:Y:S05]  /*8d20*/  BRA `(.L_x_114) ;  /* 0xffffffd400c87947 */ /* 0x000fea000383ffff */
.L_x_117:
[----:B-1----:R1:W4:Y:S02]  /*8d30*/  SYNCS.PHASECHK.TRANS64.TRYWAIT P0, [R106+URZ+0x100], R2 ;  /* 0x000100026a0075a7 */ /* 0x00232400080011ff */
[----:B----4-:R-:W-:Y:S05]  /*8d40*/  @!P0 NANOSLEEP.SYNCS 0x989680 ;  /* 0x009896800000895d */ /* 0x010fea0003900000 */
[----:B------:R-:W4:Y:S02]  /*8d50*/  @!P0 SYNCS.PHASECHK.TRANS64 P0, [R106+URZ+0x100], R2 ;  /* 0x000100026a0085a7 */ /* 0x000f2400080010ff */
[----:B----4-:R-:W-:Y:S05]  /*8d60*/  @!P0 BRA `(.L_x_117) ;  /* 0xfffffffc00f08947 */ /* 0x010fea000383ffff */
[----:B------:R-:W-:Y:S05]  /*8d70*/  BRA `(.L_x_116) ;  /* 0xffffffd800007947 */ /* 0x000fea000383ffff */
.L_x_128:
[----:B--2---:R2:W4:Y:S02]  /*8d80*/  SYNCS.PHASECHK.TRANS64.TRYWAIT P0, [R2+URZ+0xa0], R71 ;  /* 0x0000a047020075a7 */ /* 0x00452400080011ff */
[----:B----4-:R-:W-:Y:S05]  /*8d90*/  @!P0 NANOSLEEP.SYNCS 0x989680 ;  /* 0x009896800000895d */ /* 0x010fea0003900000 */
[----:B------:R-:W4:Y:S02]  /*8da0*/  @!P0 SYNCS.PHASECHK.TRANS64 P0, [R2+URZ+0xa0], R71 ;  /* 0x0000a047020085a7 */ /* 0x000f2400080010ff */
[----:B----4-:R-:W-:Y:S05]  /*8db0*/  @!P0 BRA `(.L_x_128) ;  /* 0xfffffffc00f08947 */ /* 0x010fea000383ffff */
[----:B------:R-:W-:Y:S05]  /*8dc0*/  BRA `(.L_x_127) ;  /* 0xffffffe000e87947 */ /* 0x000fea000383ffff */
        .weak           $__internal_0_$__cuda_sm10x_tcgen05_guardrail_trap_col_being_dealloced_not_returned_by_alloc
        .type           $__internal_0_$__cuda_sm10x_tcgen05_guardrail_trap_col_being_dealloced_not_returned_by_alloc,@function
        .size           $__internal_0_$__cuda_sm10x_tcgen05_guardrail_trap_col_being_dealloced_not_returned_by_alloc,($__internal_1_$__cuda_sm10x_tcgen05_guardrail_trap_phase_invalid_during_alloc - $__internal_0_$__cuda_sm10x_tcgen05_guardrail_trap_col_being_dealloced_not_returned_by_alloc)
$__internal_0_$__cuda_sm10x_tcgen05_guardrail_trap_col_being_dealloced_not_returned_by_alloc:
[----:B------:R-:W-:Y:S05]  /*8dd0*/  BPT.TRAP 0x1 ;  /* 0x000000040000795c */ /* 0x000fea0000300000 */
[----:B------:R-:W-:-:S04]  /*8de0*/  HFMA2 R3, -RZ, RZ, 0, 0 ;  /* 0x00000000ff037431 */ /* 0x000fc800000001ff */
[----:B------:R-:W-:Y:S05]  /*8df0*/  RET.REL.NODEC R2 `(_ZN7cutlass13device_kernelINS_4gemm6kernel13GemmUniversalIN4cute5tupleIJiiiiEEENS1_10collective13CollectiveMmaINS1_35MainloopSm100TmaUmmaWarpSpecializedILi10ELi2ELi4ENS5_IJNS4_1CILi2EEENSA_ILi1EEESC_EEEEENS5_IJNSA_ILi256EEENSA_ILi64EEESG_EEENS_10bfloat16_tENS5_IJlSC_lEEESI_SJ_NS4_8TiledMMAINS4_8MMA_AtomIJNS4_26SM100_MMA_F16BF16_2x1SM_SSISI_SI_fLi256ELi64ELNS4_4UMMA5MajorE0ELSO_0ELNSN_7ScaleInE0ELSP_0EEEEEENS4_6LayoutINS5_IJSC_SC_SC_EEENS5_IJNSA_ILi0EEESU_SU_EEEEENS5_IJNS4_10UnderscoreESX_SX_EEEEENS4_18SM100_TMA_2SM_LOADENS4_14ComposedLayoutINS4_7SwizzleILi3ELi4ELi3EEENS4_18smem_ptr_flag_bitsILi16EEENSS_INS5_IJNSA_ILi8EEESG_EEENS5_IJSG_SC_EEEEEEEvNS4_8identityES10_S1A_vS1B_EENS_8epilogue10collective18CollectiveEpilogueINS1D_23Sm100TmaWarpSpecializedILi3ELi2ELi32ELb1ELb0EEEJNS5_IJNSA_ILi128EEESG_SG_EEENS5_IJNSS_IS1I_SC_EENSS_INSA_ILi32EEESC_EEEEESI_SJ_SI_SJ_NS1D_6fusion15FusionCallbacksIS1H_NS1O_17LinearCombinationISI_fSI_fLNS_15FloatRoundStyleE2EEES1J_S1N_JEEENS4_5SM1004TMEM4LOAD26SM100_TMEM_LOAD_32dp32b32xENS4_13SM90_TMA_LOADENS11_INS12_ILi2ELi4ELi3EEES15_NSS_INS5_IJS16_S1L_EEENS5_IJS1L_SC_EEEEEEENS4_39AutoVectorizingCopyWithAssumedAlignmentILi128EEENS4_14SM90_TMA_STOREES23_S25_S25_EEEvvEEEEvNT_6ParamsE) ;  /* 0xffffff7002807950 */ /* 0x000fea0003c3ffff */
        .weak           $__internal_1_$__cuda_sm10x_tcgen05_guardrail_trap_phase_invalid_during_alloc
        .type           $__internal_1_$__cuda_sm10x_tcgen05_guardrail_trap_phase_invalid_during_alloc,@function
        .size           $__internal_1_$__cuda_sm10x_tcgen05_guardrail_trap_phase_invalid_during_alloc,($__internal_2_$__cuda_sm10x_tcgen05_guardrail_trap_unallocated_columns_being_dealloced - $__internal_1_$__cuda_sm10x_tcgen05_guardrail_trap_phase_invalid_during_alloc)
$__internal_1_$__cuda_sm10x_tcgen05_guardrail_trap_phase_invalid_during_alloc:
[----:B------:R-:W-:Y:S05]  /*8e00*/  BPT.TRAP 0x1 ;  /* 0x000000040000795c */ /* 0x000fea0000300000 */
[----:B------:R-:W-:-:S04]  /*8e10*/  MOV R3, 0x0 ;  /* 0x0000000000037802 */ /* 0x000fc80000000f00 */
[----:B------:R-:W-:Y:S05]  /*8e20*/  RET.REL.NODEC R2 `(_ZN7cutlass13device_kernelINS_4gemm6kernel13GemmUniversalIN4cute5tupleIJiiiiEEENS1_10collective13CollectiveMmaINS1_35MainloopSm100TmaUmmaWarpSpecializedILi10ELi2ELi4ENS5_IJNS4_1CILi2EEENSA_ILi1EEESC_EEEEENS5_IJNSA_ILi256EEENSA_ILi64EEESG_EEENS_10bfloat16_tENS5_IJlSC_lEEESI_SJ_NS4_8TiledMMAINS4_8MMA_AtomIJNS4_26SM100_MMA_F16BF16_2x1SM_SSISI_SI_fLi256ELi64ELNS4_4UMMA5MajorE0ELSO_0ELNSN_7ScaleInE0ELSP_0EEEEEENS4_6LayoutINS5_IJSC_SC_SC_EEENS5_IJNSA_ILi0EEESU_SU_EEEEENS5_IJNS4_10UnderscoreESX_SX_EEEEENS4_18SM100_TMA_2SM_LOADENS4_14ComposedLayoutINS4_7SwizzleILi3ELi4ELi3EEENS4_18smem_ptr_flag_bitsILi16EEENSS_INS5_IJNSA_ILi8EEESG_EEENS5_IJSG_SC_EEEEEEEvNS4_8identityES10_S1A_vS1B_EENS_8epilogue10collective18CollectiveEpilogueINS1D_23Sm100TmaWarpSpecializedILi3ELi2ELi32ELb1ELb0EEEJNS5_IJNSA_ILi128EEESG_SG_EEENS5_IJNSS_IS1I_SC_EENSS_INSA_ILi32EEESC_EEEEESI_SJ_SI_SJ_NS1D_6fusion15FusionCallbacksIS1H_NS1O_17LinearCombinationISI_fSI_fLNS_15FloatRoundStyleE2EEES1J_S1N_JEEENS4_5SM1004TMEM4LOAD26SM100_TMEM_LOAD_32dp32b32xENS4_13SM90_TMA_LOADENS11_INS12_ILi2ELi4ELi3EEES15_NSS_INS5_IJS16_S1L_EEENS5_IJS1L_SC_EEEEEEENS4_39AutoVectorizingCopyWithAssumedAlignmentILi128EEENS4_14SM90_TMA_STOREES23_S25_S25_EEEvvEEEEvNT_6ParamsE) ;  /* 0xffffff7002747950 */ /* 0x000fea0003c3ffff */
        .weak           $__internal_2_$__cuda_sm10x_tcgen05_guardrail_trap_unallocated_columns_being_dealloced
        .type           $__internal_2_$__cuda_sm10x_tcgen05_guardrail_trap_unallocated_columns_being_dealloced,@function
        .size           $__internal_2_$__cuda_sm10x_tcgen05_guardrail_trap_unallocated_columns_being_dealloced,(.L_x_194 - $__internal_2_$__cuda_sm10x_tcgen05_guardrail_trap_unallocated_columns_being_dealloced)
$__internal_2_$__cuda_sm10x_tcgen05_guardrail_trap_unallocated_columns_being_dealloced:
[----:B------:R-:W-:Y:S05]  /*8e30*/  BPT.TRAP 0x1 ;  /* 0x000000040000795c */ /* 0x000fea0000300000 */
[----:B------:R-:W-:-:S04]  /*8e40*/  HFMA2 R3, -RZ, RZ, 0, 0 ;  /* 0x00000000ff037431 */ /* 0x000fc800000001ff */
[----:B------:R-:W-:Y:S05]  /*8e50*/  RET.REL.NODEC R2 `(_ZN7cutlass13device_kernelINS_4gemm6kernel13GemmUniversalIN4cute5tupleIJiiiiEEENS1_10collective13CollectiveMmaINS1_35MainloopSm100TmaUmmaWarpSpecializedILi10ELi2ELi4ENS5_IJNS4_1CILi2EEENSA_ILi1EEESC_EEEEENS5_IJNSA_ILi256EEENSA_ILi64EEESG_EEENS_10bfloat16_tENS5_IJlSC_lEEESI_SJ_NS4_8TiledMMAINS4_8MMA_AtomIJNS4_26SM100_MMA_F16BF16_2x1SM_SSISI_SI_fLi256ELi64ELNS4_4UMMA5MajorE0ELSO_0ELNSN_7ScaleInE0ELSP_0EEEEEENS4_6LayoutINS5_IJSC_SC_SC_EEENS5_IJNSA_ILi0EEESU_SU_EEEEENS5_IJNS4_10UnderscoreESX_SX_EEEEENS4_18SM100_TMA_2SM_LOADENS4_14ComposedLayoutINS4_7SwizzleILi3ELi4ELi3EEENS4_18smem_ptr_flag_bitsILi16EEENSS_INS5_IJNSA_ILi8EEESG_EEENS5_IJSG_SC_EEEEEEEvNS4_8identityES10_S1A_vS1B_EENS_8epilogue10collective18CollectiveEpilogueINS1D_23Sm100TmaWarpSpecializedILi3ELi2ELi32ELb1ELb0EEEJNS5_IJNSA_ILi128EEESG_SG_EEENS5_IJNSS_IS1I_SC_EENSS_INSA_ILi32EEESC_EEEEESI_SJ_SI_SJ_NS1D_6fusion15FusionCallbacksIS1H_NS1O_17LinearCombinationISI_fSI_fLNS_15FloatRoundStyleE2EEES1J_S1N_JEEENS4_5SM1004TMEM4LOAD26SM100_TMEM_LOAD_32dp32b32xENS4_13SM90_TMA_LOADENS11_INS12_ILi2ELi4ELi3EEES15_NSS_INS5_IJS16_S1L_EEENS5_IJS1L_SC_EEEEEEENS4_39AutoVectorizingCopyWithAssumedAlignmentILi128EEENS4_14SM90_TMA_STOREES23_S25_S25_EEEvvEEEEvNT_6ParamsE) ;  /* 0xffffff7002687950 */ /* 0x000fea0003c3ffff */
.L_x_193:
[----:B------:R-:W-:-:S00]  /*8e60*/  BRA `(.L_x_193) ;  /* 0xfffffffc00fc7947 */ /* 0x000fc0000383ffff */
[----:B------:R-:W-:-:S00]  /*8e70*/  NOP ;  /* 0x0000000000007918 */ /* 0x000fc00000000000 */
        /* <DEDUP_REMOVED lines=8> */
.L_x_194:


//--------------------- .nv.global.init           --------------------------
	.section	.nv.global.init,"aw",@progbits
.nv.global.init:
	.type		$str$27,@object
	.size		$str$27,($str$28 - $str$27)
$str$27:
        /*0000*/ 	.byte	0x28, 0x61, 0x64, 0x64, 0x72, 0x65, 0x73, 0x73, 0x20, 0x26, 0x20, 0x6d, 0x61, 0x73, 0x6b, 0x29
        /*0010*/ 	.byte	0x20, 0x3d, 0x3d, 0x20, 0x30, 0x00
	.type		$str$28,@object
	.size		$str$28,($str$26 - $str$28)
$str$28:
        /*0016*/ 	.byte	0x2f, 0x74, 0x6d, 0x70, 0x2f, 0x63, 0x75, 0x74, 0x6c, 0x61, 0x73, 0x73, 0x5f, 0x73, 0x77, 0x65
        /*0026*/ 	.byte	0x65, 0x70, 0x5f, 0x73, 0x72, 0x63, 0x2f, 0x69, 0x6e, 0x63, 0x6c, 0x75, 0x64, 0x65, 0x2f, 0x63
        /*0036*/ 	.byte	0x75, 0x74, 0x65, 0x2f, 0x70, 0x6f, 0x69, 0x6e, 0x74, 0x65, 0x72, 0x5f, 0x66, 0x6c, 0x61, 0x67
        /*0046*/ 	.byte	0x67, 0x65, 0x64, 0x2e, 0x68, 0x70, 0x70, 0x00
	.type		$str$26,@object
	.size		$str$26,($str$25 - $str$26)
$str$26:
        /*004e*/ 	.byte	0x2f, 0x74, 0x6d, 0x70, 0x2f, 0x63, 0x75, 0x74, 0x6c, 0x61, 0x73, 0x73, 0x5f, 0x73, 0x77, 0x65
        /*005e*/ 	.byte	0x65, 0x70, 0x5f, 0x73, 0x72, 0x63, 0x2f, 0x69, 0x6e, 0x63, 0x6c, 0x75, 0x64, 0x65, 0x2f, 0x63
        /*006e*/ 	.byte	0x75, 0x74, 0x65, 0x2f, 0x61, 0x74, 0x6f, 0x6d, 0x2f, 0x63, 0x6f, 0x70, 0x79, 0x5f, 0x74, 0x72
        /*007e*/ 	.byte	0x61, 0x69, 0x74, 0x73, 0x5f, 0x73, 0x6d, 0x31, 0x30, 0x30, 0x2e, 0x68, 0x70, 0x70, 0x00
	.type		$str$25,@object
	.size		$str$25,(__unnamed_1 - $str$25)
$str$25:
        /*008d*/ 	.byte	0x28, 0x28, 0x75, 0x69, 0x6e, 0x74, 0x33, 0x32, 0x5f, 0x74, 0x28, 0x74, 0x68, 0x72, 0x65, 0x61
        /*009d*/ 	.byte	0x64, 0x49, 0x64, 0x78, 0x2e, 0x78, 0x29, 0x20, 0x2f, 0x20, 0x33, 0x32, 0x29, 0x20, 0x25, 0x20
        /*00ad*/ 	.byte	0x34, 0x29, 0x20, 0x3d, 0x3d, 0x20, 0x28, 0x28, 0x28, 0x74, 0x6d, 0x65, 0x6d, 0x5f, 0x61, 0x64
        /*00bd*/ 	.byte	0x64, 0x72, 0x20, 0x3e, 0x3e, 0x20, 0x31, 0x36, 0x29, 0x20, 0x2f, 0x20, 0x33, 0x32, 0x29, 0x20
        /*00cd*/ 	.byte	0x25, 0x20, 0x34, 0x29, 0x00
	.type		__unnamed_1,@object
	.size		__unnamed_1,(__unnamed_2 - __unnamed_1)
__unnamed_1:
        /*00d2*/ 	.byte	0x61, 0x75, 0x74, 0x6f, 0x20, 0x63, 0x75, 0x74, 0x65, 0x3a, 0x3a, 0x61, 0x73, 0x5f, 0x70, 0x6f
        /* <DEDUP_REMOVED lines=24> */
        /*0262*/ 	.byte	0x34, 0x30, 0x39, 0x36, 0x3e, 0x3e, 0x3e, 0x3e, 0x5d, 0x00
	.type		__unnamed_2,@object
	.size		__unnamed_2,(.L_2 - __unnamed_2)
__unnamed_2:
        /* <DEDUP_REMOVED lines=42> */
        /*050c*/ 	.byte	0x3e, 0x3e, 0x5d, 0x00
.L_2:


//--------------------- .nv.shared._ZN7cutlass13device_kernelINS_4gemm6kernel13GemmUniversalIN4cute5tupleIJiiiiEEENS1_10collective13CollectiveMmaINS1_35MainloopSm100TmaUmmaWarpSpecializedILi10ELi2ELi4ENS5_IJNS4_1CILi2EEENSA_ILi1EEESC_EEEEENS5_IJNSA_ILi256EEENSA_ILi64EEESG_EEENS_10bfloat16_tENS5_IJlSC_lEEESI_SJ_NS4_8TiledMMAINS4_8MMA_AtomIJNS4_26SM100_MMA_F16BF16_2x1SM_SSISI_SI_fLi256ELi64ELNS4_4UMMA5MajorE0ELSO_0ELNSN_7ScaleInE0ELSP_0EEEEEENS4_6LayoutINS5_IJSC_SC_SC_EEENS5_IJNSA_ILi0EEESU_SU_EEEEENS5_IJNS4_10UnderscoreESX_SX_EEEEENS4_18SM100_TMA_2SM_LOADENS4_14ComposedLayoutINS4_7SwizzleILi3ELi4ELi3EEENS4_18smem_ptr_flag_bitsILi16EEENSS_INS5_IJNSA_ILi8EEESG_EEENS5_IJSG_SC_EEEEEEEvNS4_8identityES10_S1A_vS1B_EENS_8epilogue10collective18CollectiveEpilogueINS1D_23Sm100TmaWarpSpecializedILi3ELi2ELi32ELb1ELb0EEEJNS5_IJNSA_ILi128EEESG_SG_EEENS5_IJNSS_IS1I_SC_EENSS_INSA_ILi32EEESC_EEEEESI_SJ_SI_SJ_NS1D_6fusion15FusionCallbacksIS1H_NS1O_17LinearCombinationISI_fSI_fLNS_15FloatRoundStyleE2EEES1J_S1N_JEEENS4_5SM1004TMEM4LOAD26SM100_TMEM_LOAD_32dp32b32xENS4_13SM90_TMA_LOADENS11_INS12_ILi2ELi4ELi3EEES15_NSS_INS5_IJS16_S1L_EEENS5_IJS1L_SC_EEEEEEENS4_39AutoVectorizingCopyWithAssumedAlignmentILi128EEENS4_14SM90_TMA_STOREES23_S25_S25_EEEvvEEEEvNT_6ParamsE --------------------------
	.section	.nv.shared._ZN7cutlass13device_kernelINS_4gemm6kernel13GemmUniversalIN4cute5tupleIJiiiiEEENS1_10collective13CollectiveMmaINS1_35MainloopSm100TmaUmmaWarpSpecializedILi10ELi2ELi4ENS5_IJNS4_1CILi2EEENSA_ILi1EEESC_EEEEENS5_IJNSA_ILi256EEENSA_ILi64EEESG_EEENS_10bfloat16_tENS5_IJlSC_lEEESI_SJ_NS4_8TiledMMAINS4_8MMA_AtomIJNS4_26SM100_MMA_F16BF16_2x1SM_SSISI_SI_fLi256ELi64ELNS4_4UMMA5MajorE0ELSO_0ELNSN_7ScaleInE0ELSP_0EEEEEENS4_6LayoutINS5_IJSC_SC_SC_EEENS5_IJNSA_ILi0EEESU_SU_EEEEENS5_IJNS4_10UnderscoreESX_SX_EEEEENS4_18SM100_TMA_2SM_LOADENS4_14ComposedLayoutINS4_7SwizzleILi3ELi4ELi3EEENS4_18smem_ptr_flag_bitsILi16EEENSS_INS5_IJNSA_ILi8EEESG_EEENS5_IJSG_SC_EEEEEEEvNS4_8identityES10_S1A_vS1B_EENS_8epilogue10collective18CollectiveEpilogueINS1D_23Sm100TmaWarpSpecializedILi3ELi2ELi32ELb1ELb0EEEJNS5_IJNSA_ILi128EEESG_SG_EEENS5_IJNSS_IS1I_SC_EENSS_INSA_ILi32EEESC_EEEEESI_SJ_SI_SJ_NS1D_6fusion15FusionCallbacksIS1H_NS1O_17LinearCombinationISI_fSI_fLNS_15FloatRoundStyleE2EEES1J_S1N_JEEENS4_5SM1004TMEM4LOAD26SM100_TMEM_LOAD_32dp32b32xENS4_13SM90_TMA_LOADENS11_INS12_ILi2ELi4ELi3EEES15_NSS_INS5_IJS16_S1L_EEENS5_IJS1L_SC_EEEEEEENS4_39AutoVectorizingCopyWithAssumedAlignmentILi128EEENS4_14SM90_TMA_STOREES23_S25_S25_EEEvvEEEEvNT_6ParamsE,"aw",@nobits
	.sectionflags	@""
	.align	16
	.zero		1024


//--------------------- .nv.shared.reserved.0     --------------------------
	.section	.nv.shared.reserved.0,"aw",@nobits
	.weak		__nv_reservedSMEM_offset_0_alias
	.size		__nv_reservedSMEM_offset_0_alias, 0, 64
	.other		__nv_reservedSMEM_offset_0_alias,@"STO_CUDA_RESERVED_SHARED STV_DEFAULT"
__nv_reservedSMEM_offset_0_alias:
	.zero		0
.nv.shared.reserved.0:
	.zero		64
	.weak		__nv_reservedSMEM_tcgen05_partition
	.type		__nv_reservedSMEM_tcgen05_partition,@object
	.size		__nv_reservedSMEM_tcgen05_partition,(.L_0 - __nv_reservedSMEM_tcgen05_partition)
__nv_reservedSMEM_tcgen05_partition:
	.zero		32
.L_0:


//--------------------- .nv.global                --------------------------
	.section	.nv.global,"aw",@nobits
.nv.global:
	.type		_ZN40_INTERNAL_12de4f72_4_k_cu_5851ea66_307324cute1_E,@object
	.size		_ZN40_INTERNAL_12de4f72_4_k_cu_5851ea66_307324cute1_E,(_ZN40_INTERNAL_12de4f72_4_k_cu_5851ea66_307324cuda3std3__45__cpo6cbeginE - _ZN40_INTERNAL_12de4f72_4_k_cu_5851ea66_307324cute1_E)
_ZN40_INTERNAL_12de4f72_4_k_cu_5851ea66_307324cute1_E:
	.zero		1
	.type		_ZN40_INTERNAL_12de4f72_4_k_cu_5851ea66_307324cuda3std3__45__cpo6cbeginE,@object
	.size		_ZN40_INTERNAL_12de4f72_4_k_cu_5851ea66_307324cuda3std3__45__cpo6cbeginE,(_ZN40_INTERNAL_12de4f72_4_k_cu_5851ea66_307324cuda3std3__48in_placeE - _ZN40_INTERNAL_12de4f72_4_k_cu_5851ea66_307324cuda3std3__45__cpo6cbeginE)
_ZN40_INTERNAL_12de4f72_4_k_cu_5851ea66_307324cuda3std3__45__cpo6cbeginE:
	.zero		1
	.type		_ZN40_INTERNAL_12de4f72_4_k_cu_5851ea66_307324cuda3std3__48in_placeE,@object
	.size		_ZN40_INTERNAL_12de4f72_4_k_cu_5851ea66_307324cuda3std3__48in_placeE,(_ZN40_INTERNAL_12de4f72_4_k_cu_5851ea66_307324cuda3std6ranges3__45__cpo9iter_moveE - _ZN40_INTERNAL_12de4f72_4_k_cu_5851ea66_307324cuda3std3__48in_placeE)
_ZN40_INTERNAL_12de4f72_4_k_cu_5851ea66_307324cuda3std3__48in_placeE:
	.zero		1
	.type		_ZN40_INTERNAL_12de4f72_4_k_cu_5851ea66_307324cuda3std6ranges3__45__cpo9iter_moveE,@object
	.size		_ZN40_INTERNAL_12de4f72_4_k_cu_5851ea66_307324cuda3std6ranges3__45__cpo9iter_moveE,(_ZN40_INTERNAL_12de4f72_4_k_cu_5851ea66_307324cuda3std3__45__cpo5beginE - _ZN40_INTERNAL_12de4f72_4_k_cu_5851ea66_307324cuda3std6ranges3__45__cpo9iter_moveE)
_ZN40_INTERNAL_12de4f72_4_k_cu_5851ea66_307324cuda3std6ranges3__45__cpo9iter_moveE:
	.zero		1
	.type		_ZN40_INTERNAL_12de4f72_4_k_cu_5851ea66_307324cuda3std3__45__cpo5beginE,@object
	.size		_ZN40_INTERNAL_12de4f72_4_k_cu_5851ea66_307324cuda3std3__45__cpo5beginE,(_ZN40_INTERNAL_12de4f72_4_k_cu_5851ea66_307324cuda3std3__442_GLOBAL__N__12de4f72_4_k_cu_5851ea66_307326ignoreE - _ZN40_INTERNAL_12de4f72_4_k_cu_5851ea66_307324cuda3std3__45__cpo5beginE)
_ZN40_INTERNAL_12de4f72_4_k_cu_5851ea66_307324cuda3std3__45__cpo5beginE:
	.zero		1
	.type		_ZN40_INTERNAL_12de4f72_4_k_cu_5851ea66_307324cuda3std3__442_GLOBAL__N__12de4f72_4_k_cu_5851ea66_307326ignoreE,@object
	.size		_ZN40_INTERNAL_12de4f72_4_k_cu_5851ea66_307324cuda3std3__442_GLOBAL__N__12de4f72_4_k_cu_5851ea66_307326ignoreE,(_ZN40_INTERNAL_12de4f72_4_k_cu_5851ea66_307324cute7productE - _ZN40_INTERNAL_12de4f72_4_k_cu_5851ea66_307324cuda3std3__442_GLOBAL__N__12de4f72_4_k_cu_5851ea66_307326ignoreE)
_ZN40_INTERNAL_12de4f72_4_k_cu_5851ea66_307324cuda3std3__442_GLOBAL__N__12de4f72_4_k_cu_5851ea66_307326ignoreE:
	.zero		1
	.type		_ZN40_INTERNAL_12de4f72_4_k_cu_5851ea66_307324cute7productE,@object
	.size		_ZN40_INTERNAL_12de4f72_4_k_cu_5851ea66_307324cute7productE,(_ZN40_INTERNAL_12de4f72_4_k_cu_5851ea66_307324cuda3std3__45__cpo3endE - _ZN40_INTERNAL_12de4f72_4_k_cu_5851ea66_307324cute7productE)
_ZN40_INTERNAL_12de4f72_4_k_cu_5851ea66_307324cute7productE:
	.zero		1
	.type		_ZN40_INTERNAL_12de4f72_4_k_cu_5851ea66_307324cuda3std3__45__cpo3endE,@object
	.size		_ZN40_INTERNAL_12de4f72_4_k_cu_5851ea66_307324cuda3std3__45__cpo3endE,(_ZN40_INTERNAL_12de4f72_4_k_cu_5851ea66_307324cuda3std3__419piecewise_constructE - _ZN40_INTERNAL_12de4f72_4_k_cu_5851ea66_307324cuda3std3__45__cpo3endE)
_ZN40_INTERNAL_12de4f72_4_k_cu_5851ea66_307324cuda3std3__45__cpo3endE:
	.zero		1
	.type		_ZN40_INTERNAL_12de4f72_4_k_cu_5851ea66_307324cuda3std3__419piecewise_constructE,@object
	.size		_ZN40_INTERNAL_12de4f72_4_k_cu_5851ea66_307324cuda3std3__419piecewise_constructE,(_ZN40_INTERNAL_12de4f72_4_k_cu_5851ea66_307324cuda3std3__45__cpo4cendE - _ZN40_INTERNAL_12de4f72_4_k_cu_5851ea66_307324cuda3std3__419piecewise_constructE)
_ZN40_INTERNAL_12de4f72_4_k_cu_5851ea66_307324cuda3std3__419piecewise_constructE:
	.zero		1
	.type		_ZN40_INTERNAL_12de4f72_4_k_cu_5851ea66_307324cuda3std3__45__cpo4cendE,@object
	.size		_ZN40_INTERNAL_12de4f72_4_k_cu_5851ea66_307324cuda3std3__45__cpo4cendE,(_ZN40_INTERNAL_12de4f72_4_k_cu_5851ea66_307324cuda3std6ranges3__45__cpo4swapE - _ZN40_INTERNAL_12de4f72_4_k_cu_5851ea66_307324cuda3std3__45__cpo4cendE)
_ZN40_INTERNAL_12de4f72_4_k_cu_5851ea66_307324cuda3std3__45__cpo4cendE:
	.zero		1
	.type		_ZN40_INTERNAL_12de4f72_4_k_cu_5851ea66_307324cuda3std6ranges3__45__cpo4swapE,@object
	.size		_ZN40_INTERNAL_12de4f72_4_k_cu_5851ea66_307324cuda3std6ranges3__45__cpo4swapE,(.L_10 - _ZN40_INTERNAL_12de4f72_4_k_cu_5851ea66_307324cuda3std6ranges3__45__cpo4swapE)
_ZN40_INTERNAL_12de4f72_4_k_cu_5851ea66_307324cuda3std6ranges3__45__cpo4swapE:
	.zero		1
.L_10:


//--------------------- .nv.constant0._ZN7cutlass13device_kernelINS_4gemm6kernel13GemmUniversalIN4cute5tupleIJiiiiEEENS1_10collective13CollectiveMmaINS1_35MainloopSm100TmaUmmaWarpSpecializedILi10ELi2ELi4ENS5_IJNS4_1CILi2EEENSA_ILi1EEESC_EEEEENS5_IJNSA_ILi256EEENSA_ILi64EEESG_EEENS_10bfloat16_tENS5_IJlSC_lEEESI_SJ_NS4_8TiledMMAINS4_8MMA_AtomIJNS4_26SM100_MMA_F16BF16_2x1SM_SSISI_SI_fLi256ELi64ELNS4_4UMMA5MajorE0ELSO_0ELNSN_7ScaleInE0ELSP_0EEEEEENS4_6LayoutINS5_IJSC_SC_SC_EEENS5_IJNSA_ILi0EEESU_SU_EEEEENS5_IJNS4_10UnderscoreESX_SX_EEEEENS4_18SM100_TMA_2SM_LOADENS4_14ComposedLayoutINS4_7SwizzleILi3ELi4ELi3EEENS4_18smem_ptr_flag_bitsILi16EEENSS_INS5_IJNSA_ILi8EEESG_EEENS5_IJSG_SC_EEEEEEEvNS4_8identityES10_S1A_vS1B_EENS_8epilogue10collective18CollectiveEpilogueINS1D_23Sm100TmaWarpSpecializedILi3ELi2ELi32ELb1ELb0EEEJNS5_IJNSA_ILi128EEESG_SG_EEENS5_IJNSS_IS1I_SC_EENSS_INSA_ILi32EEESC_EEEEESI_SJ_SI_SJ_NS1D_6fusion15FusionCallbacksIS1H_NS1O_17LinearCombinationISI_fSI_fLNS_15FloatRoundStyleE2EEES1J_S1N_JEEENS4_5SM1004TMEM4LOAD26SM100_TMEM_LOAD_32dp32b32xENS4_13SM90_TMA_LOADENS11_INS12_ILi2ELi4ELi3EEES15_NSS_INS5_IJS16_S1L_EEENS5_IJS1L_SC_EEEEEEENS4_39AutoVectorizingCopyWithAssumedAlignmentILi128EEENS4_14SM90_TMA_STOREES23_S25_S25_EEEvvEEEEvNT_6ParamsE --------------------------
	.section	.nv.constant0._ZN7cutlass13device_kernelINS_4gemm6kernel13GemmUniversalIN4cute5tupleIJiiiiEEENS1_10collective13CollectiveMmaINS1_35MainloopSm100TmaUmmaWarpSpecializedILi10ELi2ELi4ENS5_IJNS4_1CILi2EEENSA_ILi1EEESC_EEEEENS5_IJNSA_ILi256EEENSA_ILi64EEESG_EEENS_10bfloat16_tENS5_IJlSC_lEEESI_SJ_NS4_8TiledMMAINS4_8MMA_AtomIJNS4_26SM100_MMA_F16BF16_2x1SM_SSISI_SI_fLi256ELi64ELNS4_4UMMA5MajorE0ELSO_0ELNSN_7ScaleInE0ELSP_0EEEEEENS4_6LayoutINS5_IJSC_SC_SC_EEENS5_IJNSA_ILi0EEESU_SU_EEEEENS5_IJNS4_10UnderscoreESX_SX_EEEEENS4_18SM100_TMA_2SM_LOADENS4_14ComposedLayoutINS4_7SwizzleILi3ELi4ELi3EEENS4_18smem_ptr_flag_bitsILi16EEENSS_INS5_IJNSA_ILi8EEESG_EEENS5_IJSG_SC_EEEEEEEvNS4_8identityES10_S1A_vS1B_EENS_8epilogue10collective18CollectiveEpilogueINS1D_23Sm100TmaWarpSpecializedILi3ELi2ELi32ELb1ELb0EEEJNS5_IJNSA_ILi128EEESG_SG_EEENS5_IJNSS_IS1I_SC_EENSS_INSA_ILi32EEESC_EEEEESI_SJ_SI_SJ_NS1D_6fusion15FusionCallbacksIS1H_NS1O_17LinearCombinationISI_fSI_fLNS_15FloatRoundStyleE2EEES1J_S1N_JEEENS4_5SM1004TMEM4LOAD26SM100_TMEM_LOAD_32dp32b32xENS4_13SM90_TMA_LOADENS11_INS12_ILi2ELi4ELi3EEES15_NSS_INS5_IJS16_S1L_EEENS5_IJS1L_SC_EEEEEEENS4_39AutoVectorizingCopyWithAssumedAlignmentILi128EEENS4_14SM90_TMA_STOREES23_S25_S25_EEEvvEEEEvNT_6ParamsE,"a",@progbits
	.sectionflags	@""
	.align	4
.nv.constant0._ZN7cutlass13device_kernelINS_4gemm6kernel13GemmUniversalIN4cute5tupleIJiiiiEEENS1_10collective13CollectiveMmaINS1_35MainloopSm100TmaUmmaWarpSpecializedILi10ELi2ELi4ENS5_IJNS4_1CILi2EEENSA_ILi1EEESC_EEEEENS5_IJNSA_ILi256EEENSA_ILi64EEESG_EEENS_10bfloat16_tENS5_IJlSC_lEEESI_SJ_NS4_8TiledMMAINS4_8MMA_AtomIJNS4_26SM100_MMA_F16BF16_2x1SM_SSISI_SI_fLi256ELi64ELNS4_4UMMA5MajorE0ELSO_0ELNSN_7ScaleInE0ELSP_0EEEEEENS4_6LayoutINS5_IJSC_SC_SC_EEENS5_IJNSA_ILi0EEESU_SU_EEEEENS5_IJNS4_10UnderscoreESX_SX_EEEEENS4_18SM100_TMA_2SM_LOADENS4_14ComposedLayoutINS4_7SwizzleILi3ELi4ELi3EEENS4_18smem_ptr_flag_bitsILi16EEENSS_INS5_IJNSA_ILi8EEESG_EEENS5_IJSG_SC_EEEEEEEvNS4_8identityES10_S1A_vS1B_EENS_8epilogue10collective18CollectiveEpilogueINS1D_23Sm100TmaWarpSpecializedILi3ELi2ELi32ELb1ELb0EEEJNS5_IJNSA_ILi128EEESG_SG_EEENS5_IJNSS_IS1I_SC_EENSS_INSA_ILi32EEESC_EEEEESI_SJ_SI_SJ_NS1D_6fusion15FusionCallbacksIS1H_NS1O_17LinearCombinationISI_fSI_fLNS_15FloatRoundStyleE2EEES1J_S1N_JEEENS4_5SM1004TMEM4LOAD26SM100_TMEM_LOAD_32dp32b32xENS4_13SM90_TMA_LOADENS11_INS12_ILi2ELi4ELi3EEES15_NSS_INS5_IJS16_S1L_EEENS5_IJS1L_SC_EEEEEEENS4_39AutoVectorizingCopyWithAssumedAlignmentILi128EEENS4_14SM90_TMA_STOREES23_S25_S25_EEEvvEEEEvNT_6ParamsE:
	.zero		2944


//--------------------- SYMBOLS --------------------------

	.type		.nv.reservedSmem.offset0,@object
	.size		.nv.reservedSmem.offset0,0x4
	.type		.nv.reservedSmem.cap,@object
	.size		.nv.reservedSmem.cap,0x4
	.type		__assertfail,@function
